def matmul_kernel(
    a_ptr,
    b_ptr,
    c_ptr,
    M,
    N,
    K,
    stride_am,
    stride_ak,
    stride_bk,
    stride_bn,
    stride_cm,
    stride_cn,
    BLOCK_M: tl.constexpr,
    BLOCK_N: tl.constexpr,
    BLOCK_K: tl.constexpr,
    GROUP_M: tl.constexpr,
):
    pid = tl.program_id(axis=0)
    num_pid_m = tl.cdiv(M, BLOCK_M)
    num_pid_n = tl.cdiv(N, BLOCK_N)
    num_pid_in_group = GROUP_M * num_pid_n
    group_id = pid // num_pid_in_group
    first_pid_m = group_id * GROUP_M
    group_size_m = min(num_pid_m - first_pid_m, GROUP_M)
    pid_m = first_pid_m + ((pid % num_pid_in_group) % group_size_m)
    pid_n = (pid % num_pid_in_group) // group_size_m

    offs_am = (pid_m * BLOCK_M + tl.arange(0, BLOCK_M)) % M
    offs_bn = (pid_n * BLOCK_N + tl.arange(0, BLOCK_N)) % N
    offs_k = tl.arange(0, BLOCK_K)
    a_ptrs = a_ptr + offs_am[:, None] * stride_am + offs_k[None, :] * stride_ak
    b_ptrs = b_ptr + offs_k[:, None] * stride_bk + offs_bn[None, :] * stride_bn

    acc = tl.zeros((BLOCK_M, BLOCK_N), dtype=tl.float32)
    for kk in range(0, tl.cdiv(K, BLOCK_K)):
        a = tl.load(a_ptrs, mask=offs_k[None, :] < K - kk * BLOCK_K, other=0.0)
        b = tl.load(b_ptrs, mask=offs_k[:, None] < K - kk * BLOCK_K, other=0.0)
        acc = tl.dot(a, b, acc)
        a_ptrs += BLOCK_K * stride_ak
        b_ptrs += BLOCK_K * stride_bk

    c = acc.to(c_ptr.dtype.element_ty)
    offs_cm = pid_m * BLOCK_M + tl.arange(0, BLOCK_M)
    offs_cn = pid_n * BLOCK_N + tl.arange(0, BLOCK_N)
    c_ptrs = c_ptr + offs_cm[:, None] * stride_cm + offs_cn[None, :] * stride_cn
    mask = (offs_cm[:, None] < M) & (offs_cn[None, :] < N)
    tl.store(c_ptrs, c, mask=mask)

# config = {"BLOCK_K": 32, "BLOCK_M": 64, "BLOCK_N": 256, "GROUP_M": 8, "arch": "sm_100", "dtype": "fp32", "num_ctas": 4, "num_stages": 3, "num_warps": 4}
# arch = sm_100


// ===== COMPILED SASS (sm_100a) =====

	.target	sm_100a

	.elftype	@"ET_EXEC"


//--------------------- .note.nv.tkinfo           --------------------------
	.section	.note.nv.tkinfo,"",@"SHT_NOTE"
	.sectionflags	@"SHF_NOTE_NV_TKINFO"
	.tkinfo
        /*0018*/ 	.word	0x00000081
        /*0030*/ 	.string	""
        /*0030*/ 	.string	"ptxas-blackwell"
        /*0030*/ 	.string	"Cuda compilation tools, release 12.9, V12.9.86"
        /*0030*/ 	.string	"Build cuda_12.9.r12.9/compiler.36037853_0"
        /*0030*/ 	.string	"-v  -suppress-debug-info  -lineinfo  -arch sm_100a "



//--------------------- .note.nv.cuver            --------------------------
	.section	.note.nv.cuver,"",@"SHT_NOTE"
	.sectionflags	@"SHF_NOTE_NV_CUVER"
        /*0018*/ 	.short	0x0001
        /*001a*/ 	.short	0x0064
        /*001c*/ 	.short	0x0001
        /*001e*/ 	.short	0x0000
        /*0020*/ 	.short	0x0001
        /*0022*/ 	.short	0x0000


//--------------------- .nv.info                  --------------------------
	.section	.nv.info,"",@"SHT_CUDA_INFO"
	.align	4


	//----- nvinfo : EIATTR_REGCOUNT
	.align		4
        /*0000*/ 	.byte	0x04, 0x2f
        /*0002*/ 	.short	(.L_4 - .L_3)
	.align		4
.L_3:
        /*0004*/ 	.word	index@(matmul_kernel)
        /*0008*/ 	.word	0x0000009c


	//----- nvinfo : EIATTR_FRAME_SIZE
	.align		4
.L_4:
        /*000c*/ 	.byte	0x04, 0x11
        /*000e*/ 	.short	(.L_6 - .L_5)
	.align		4
.L_5:
        /*0010*/ 	.word	index@($__internal_2_$__cuda_sm10x_tcgen05_guardrail_trap_unallocated_columns_being_dealloced)
        /*0014*/ 	.word	0x00000000


	//----- nvinfo : EIATTR_FRAME_SIZE
	.align		4
.L_6:
        /*0018*/ 	.byte	0x04, 0x11
        /*001a*/ 	.short	(.L_8 - .L_7)
	.align		4
.L_7:
        /*001c*/ 	.word	index@($__internal_1_$__cuda_sm10x_tcgen05_guardrail_trap_phase_invalid_during_alloc)
        /*0020*/ 	.word	0x00000000


	//----- nvinfo : EIATTR_FRAME_SIZE
	.align		4
.L_8:
        /*0024*/ 	.byte	0x04, 0x11
        /*0026*/ 	.short	(.L_10 - .L_9)
	.align		4
.L_9:
        /*0028*/ 	.word	index@($__internal_0_$__cuda_sm10x_tcgen05_guardrail_trap_col_being_dealloced_not_returned_by_alloc)
        /*002c*/ 	.word	0x00000000


	//----- nvinfo : EIATTR_FRAME_SIZE
	.align		4
.L_10:
        /*0030*/ 	.byte	0x04, 0x11
        /*0032*/ 	.short	(.L_12 - .L_11)
	.align		4
.L_11:
        /*0034*/ 	.word	index@(matmul_kernel)
        /*0038*/ 	.word	0x00000000


	//----- nvinfo : EIATTR_MIN_STACK_SIZE
	.align		4
.L_12:
        /*003c*/ 	.byte	0x04, 0x12
        /*003e*/ 	.short	(.L_14 - .L_13)
	.align		4
.L_13:
        /*0040*/ 	.word	index@(matmul_kernel)
        /*0044*/ 	.word	0x00000000
.L_14:


//--------------------- .nv.info.matmul_kernel    --------------------------
	.section	.nv.info.matmul_kernel,"",@"SHT_CUDA_INFO"
	.sectionflags	@""
	.align	4


	//----- nvinfo : EIATTR_CUDA_API_VERSION
	.align		4
        /*0000*/ 	.byte	0x04, 0x37
        /*0002*/ 	.short	(.L_16 - .L_15)
.L_15:
        /*0004*/ 	.word	0x00000081


	//----- nvinfo : EIATTR_KPARAM_INFO
	.align		4
.L_16:
        /*0008*/ 	.byte	0x04, 0x17
        /*000a*/ 	.short	(.L_18 - .L_17)
.L_17:
        /*000c*/ 	.word	0x00000000
        /*0010*/ 	.short	0x000d
        /*0012*/ 	.short	0x0048
        /*0014*/ 	.byte	0x00, 0xf4, 0x21, 0x00


	//----- nvinfo : EIATTR_KPARAM_INFO
	.align		4
.L_18:
        /*0018*/ 	.byte	0x04, 0x17
        /*001a*/ 	.short	(.L_20 - .L_19)
.L_19:
        /*001c*/ 	.word	0x00000000
        /*0020*/ 	.short	0x000c
        /*0022*/ 	.short	0x0040
        /*0024*/ 	.byte	0x00, 0xf4, 0x21, 0x00


	//----- nvinfo : EIATTR_KPARAM_INFO
	.align		4
.L_20:
        /*0028*/ 	.byte	0x04, 0x17
        /*002a*/ 	.short	(.L_22 - .L_21)
.L_21:
        /*002c*/ 	.word	0x00000000
        /*0030*/ 	.short	0x000b
        /*0032*/ 	.short	0x0038
        /*0034*/ 	.byte	0x00, 0xf0, 0x11, 0x00


	//----- nvinfo : EIATTR_KPARAM_INFO
	.align		4
.L_22:
        /*0038*/ 	.byte	0x04, 0x17
        /*003a*/ 	.short	(.L_24 - .L_23)
.L_23:
        /*003c*/ 	.word	0x00000000
        /*0040*/ 	.short	0x000a
        /*0042*/ 	.short	0x0034
        /*0044*/ 	.byte	0x00, 0xf0, 0x11, 0x00


	//----- nvinfo : EIATTR_KPARAM_INFO
	.align		4
.L_24:
        /*0048*/ 	.byte	0x04, 0x17
        /*004a*/ 	.short	(.L_26 - .L_25)
.L_25:
        /*004c*/ 	.word	0x00000000
        /*0050*/ 	.short	0x0009
        /*0052*/ 	.short	0x0030
        /*0054*/ 	.byte	0x00, 0xf0, 0x11, 0x00


	//----- nvinfo : EIATTR_KPARAM_INFO
	.align		4
.L_26:
        /*0058*/ 	.byte	0x04, 0x17
        /*005a*/ 	.short	(.L_28 - .L_27)
.L_27:
        /*005c*/ 	.word	0x00000000
        /*0060*/ 	.short	0x0008
        /*0062*/ 	.short	0x002c
        /*0064*/ 	.byte	0x00, 0xf0, 0x11, 0x00


	//----- nvinfo : EIATTR_KPARAM_INFO
	.align		4
.L_28:
        /*0068*/ 	.byte	0x04, 0x17
        /*006a*/ 	.short	(.L_30 - .L_29)
.L_29:
        /*006c*/ 	.word	0x00000000
        /*0070*/ 	.short	0x0007
        /*0072*/ 	.short	0x0028
        /*0074*/ 	.byte	0x00, 0xf0, 0x11, 0x00


	//----- nvinfo : EIATTR_KPARAM_INFO
	.align		4
.L_30:
        /*0078*/ 	.byte	0x04, 0x17
        /*007a*/ 	.short	(.L_32 - .L_31)
.L_31:
        /*007c*/ 	.word	0x00000000
        /*0080*/ 	.short	0x0006
        /*0082*/ 	.short	0x0024
        /*0084*/ 	.byte	0x00, 0xf0, 0x11, 0x00


	//----- nvinfo : EIATTR_KPARAM_INFO
	.align		4
.L_32:
        /*0088*/ 	.byte	0x04, 0x17
        /*008a*/ 	.short	(.L_34 - .L_33)
.L_33:
        /*008c*/ 	.word	0x00000000
        /*0090*/ 	.short	0x0005
        /*0092*/ 	.short	0x0020
        /*0094*/ 	.byte	0x00, 0xf0, 0x11, 0x00


	//----- nvinfo : EIATTR_KPARAM_INFO
	.align		4
.L_34:
        /*0098*/ 	.byte	0x04, 0x17
        /*009a*/ 	.short	(.L_36 - .L_35)
.L_35:
        /*009c*/ 	.word	0x00000000
        /*00a0*/ 	.short	0x0004
        /*00a2*/ 	.short	0x001c
        /*00a4*/ 	.byte	0x00, 0xf0, 0x11, 0x00


	//----- nvinfo : EIATTR_KPARAM_INFO
	.align		4
.L_36:
        /*00a8*/ 	.byte	0x04, 0x17
        /*00aa*/ 	.short	(.L_38 - .L_37)
.L_37:
        /*00ac*/ 	.word	0x00000000
        /*00b0*/ 	.short	0x0003
        /*00b2*/ 	.short	0x0018
        /*00b4*/ 	.byte	0x00, 0xf0, 0x11, 0x00


	//----- nvinfo : EIATTR_KPARAM_INFO
	.align		4
.L_38:
        /*00b8*/ 	.byte	0x04, 0x17
        /*00ba*/ 	.short	(.L_40 - .L_39)
.L_39:
        /*00bc*/ 	.word	0x00000000
        /*00c0*/ 	.short	0x0002
        /*00c2*/ 	.short	0x0010
        /*00c4*/ 	.byte	0x00, 0xf4, 0x21, 0x00


	//----- nvinfo : EIATTR_KPARAM_INFO
	.align		4
.L_40:
        /*00c8*/ 	.byte	0x04, 0x17
        /*00ca*/ 	.short	(.L_42 - .L_41)
.L_41:
        /*00cc*/ 	.word	0x00000000
        /*00d0*/ 	.short	0x0001
        /*00d2*/ 	.short	0x0008
        /*00d4*/ 	.byte	0x00, 0xf4, 0x21, 0x00


	//----- nvinfo : EIATTR_KPARAM_INFO
	.align		4
.L_42:
        /*00d8*/ 	.byte	0x04, 0x17
        /*00da*/ 	.short	(.L_44 - .L_43)
.L_43:
        /*00dc*/ 	.word	0x00000000
        /*00e0*/ 	.short	0x0000
        /*00e2*/ 	.short	0x0000
        /*00e4*/ 	.byte	0x00, 0xf4, 0x21, 0x00


	//----- nvinfo : EIATTR_EXPLICIT_CLUSTER
	.align		4
.L_44:
        /*00e8*/ 	.byte	0x01, 0x3e
	.zero		2


	//----- nvinfo : EIATTR_CTA_PER_CLUSTER
	.align		4
        /*00ec*/ 	.byte	0x04, 0x3d
        /*00ee*/ 	.short	(.L_46 - .L_45)
.L_45:
        /*00f0*/ 	.word	0x00000004
        /*00f4*/ 	.word	0x00000001
        /*00f8*/ 	.word	0x00000001


	//----- nvinfo : EIATTR_AT_ENTRY_FRAGMENTS
	.align		4
.L_46:
        /*00fc*/ 	.byte	0x04, 0x4f
        /*00fe*/ 	.short	(.L_48 - .L_47)


	//   ....[0]....
.L_47:
        /*0100*/ 	.word	0x00000004


	//----- nvinfo : EIATTR_RESERVED_SMEM_USED
	.align		4
.L_48:
        /*0104*/ 	.byte	0x01, 0x41
	.zero		2


	//----- nvinfo : EIATTR_SPARSE_MMA_MASK
	.align		4
        /*0108*/ 	.byte	0x03, 0x50
        /*010a*/ 	.short	0x0000


	//----- nvinfo : EIATTR_TCGEN05_1CTA_USED
	.align		4
        /*010c*/ 	.byte	0x01, 0x51
	.zero		2


	//----- nvinfo : EIATTR_MAXREG_COUNT
	.align		4
        /*0110*/ 	.byte	0x03, 0x1b
        /*0112*/ 	.short	0x00ff


	//----- nvinfo : EIATTR_NUM_BARRIERS
	.align		4
        /*0114*/ 	.byte	0x02, 0x4c
        /*0116*/ 	.byte	0x01
	.zero		1


	//----- nvinfo : EIATTR_INT_WARP_WIDE_INSTR_OFFSETS
	.align		4
        /*0118*/ 	.byte	0x04, 0x31
        /*011a*/ 	.short	(.L_50 - .L_49)


	//   ....[0]....
.L_49:
        /*011c*/ 	.word	0x00001b80


	//   ....[1]....
        /*0120*/ 	.word	0x00001bd0


	//   ....[2]....
        /*0124*/ 	.word	0x00001cd0


	//   ....[3]....
        /*0128*/ 	.word	0x00006da0


	//   ....[4]....
        /*012c*/ 	.word	0x00006df0


	//----- nvinfo : EIATTR_COOP_GROUP_MASK_REGIDS
	.align		4
.L_50:
        /*0130*/ 	.byte	0x04, 0x29
        /*0132*/ 	.short	(.L_52 - .L_51)


	//   ....[0]....
.L_51:
        /*0134*/ 	.word	0xffffffff


	//   ....[1]....
        /*0138*/ 	.word	0xffffffff


	//   ....[2]....
        /*013c*/ 	.word	0xffffffff


	//   ....[3]....
        /*0140*/ 	.word	0xffffffff


	//----- nvinfo : EIATTR_COOP_GROUP_INSTR_OFFSETS
	.align		4
.L_52:
        /*0144*/ 	.byte	0x04, 0x28
        /*0146*/ 	.short	(.L_54 - .L_53)


	//   ....[0]....
.L_53:
        /*0148*/ 	.word	0x00000060


	//   ....[1]....
        /*014c*/ 	.word	0x00000320


	//   ....[2]....
        /*0150*/ 	.word	0x00006c30


	//   ....[3]....
        /*0154*/ 	.word	0x00006ea0


	//----- nvinfo : EIATTR_VRC_CTA_INIT_COUNT
	.align		4
.L_54:
        /*0158*/ 	.byte	0x02, 0x4a
        /*015a*/ 	.byte	0x80
	.zero		1


	//----- nvinfo : EIATTR_MBARRIER_INSTR_OFFSETS
	.align		4
        /*015c*/ 	.byte	0x04, 0x39
        /*015e*/ 	.short	(.L_56 - .L_55)


	//   ....[0]....
.L_55:
        /*0160*/ 	.word	0x00001e00
        /*0164*/ 	.word	0x000000ff
        /*0168*/ 	.word	0x00000000
        /*016c*/ 	.short	0x0100
        /*016e*/ 	.byte	0x0d
	.zero		1


	//   ....[1]....
        /*0170*/ 	.word	0x00001f50
        /*0174*/ 	.word	0x000000ff
        /*0178*/ 	.word	0x0000c008
        /*017c*/ 	.short	0x0100
        /*017e*/ 	.byte	0x0a
	.zero		1


	//   ....[2]....
        /*0180*/ 	.word	0x00004df0
        /*0184*/ 	.word	0x000000ff
        /*0188*/ 	.word	0x00000000
        /*018c*/ 	.short	0x010a
        /*018e*/ 	.byte	0x12
	.zero		1


	//   ....[3]....
        /*0190*/ 	.word	0x00005af0
        /*0194*/ 	.word	0x000000ff
        /*0198*/ 	.word	0x00000000
        /*019c*/ 	.short	0x010a
        /*019e*/ 	.byte	0x0d
	.zero		1


	//   ....[4]....
        /*01a0*/ 	.word	0x00005c30
        /*01a4*/ 	.word	0x000000ff
        /*01a8*/ 	.word	0x0000c000
        /*01ac*/ 	.short	0x0108
        /*01ae*/ 	.byte	0x0a
	.zero		1


	//   ....[5]....
        /*01b0*/ 	.word	0x00005cd0
        /*01b4*/ 	.word	0x000000ff
        /*01b8*/ 	.word	0x0000c008
        /*01bc*/ 	.short	0x0108
        /*01be*/ 	.byte	0x0a
	.zero		1


	//   ....[6]....
        /*01c0*/ 	.word	0x00006ec0
        /*01c4*/ 	.word	0x000000ff
        /*01c8*/ 	.word	0x00000000
        /*01cc*/ 	.short	0x010a
        /*01ce*/ 	.byte	0x12
	.zero		1


	//   ....[7]....
        /*01d0*/ 	.word	0x00006ef0
        /*01d4*/ 	.word	0x000000ff
        /*01d8*/ 	.word	0x00000000
        /*01dc*/ 	.short	0x010a
        /*01de*/ 	.byte	0x0d
	.zero		1


	//----- nvinfo : EIATTR_NUM_MBARRIERS
	.align		4
.L_56:
        /*01e0*/ 	.byte	0x03, 0x38
        /*01e2*/ 	.short	0x0002


	//----- nvinfo : EIATTR_EXIT_INSTR_OFFSETS
	.align		4
        /*01e4*/ 	.byte	0x04, 0x1c
        /*01e6*/ 	.short	(.L_58 - .L_57)


	//   ....[0]....
.L_57:
        /*01e8*/ 	.word	0x00006eb0


	//----- nvinfo : EIATTR_REQNTID
	.align		4
.L_58:
        /*01ec*/ 	.byte	0x04, 0x10
        /*01ee*/ 	.short	(.L_60 - .L_59)
.L_59:
        /*01f0*/ 	.word	0x00000080
        /*01f4*/ 	.word	0x00000001
        /*01f8*/ 	.word	0x00000001


	//----- nvinfo : EIATTR_CRS_STACK_SIZE
	.align		4
.L_60:
        /*01fc*/ 	.byte	0x04, 0x1e
        /*01fe*/ 	.short	(.L_62 - .L_61)
.L_61:
        /*0200*/ 	.word	0x00000000


	//----- nvinfo : EIATTR_CBANK_PARAM_SIZE
	.align		4
.L_62:
        /*0204*/ 	.byte	0x03, 0x19
        /*0206*/ 	.short	0x0050


	//----- nvinfo : EIATTR_PARAM_CBANK
	.align		4
        /*0208*/ 	.byte	0x04, 0x0a
        /*020a*/ 	.short	(.L_64 - .L_63)
	.align		4
.L_63:
        /*020c*/ 	.word	index@(.nv.constant0.matmul_kernel)
        /*0210*/ 	.short	0x0380
        /*0212*/ 	.short	0x0050


	//----- nvinfo : EIATTR_SW_WAR
	.align		4
.L_64:
        /*0214*/ 	.byte	0x04, 0x36
        /*0216*/ 	.short	(.L_66 - .L_65)
.L_65:
        /*0218*/ 	.word	0x00000008
.L_66:


//--------------------- .nv.compat                --------------------------
	.section	.nv.compat,"",@"SHT_CUDA_COMPAT_INFO"
	.align	4
        /*0000*/ 	.byte	0x02, 0x02, 0x02, 0x00, 0x02, 0x05, 0x05, 0x00, 0x02, 0x03, 0x00, 0x00, 0x02, 0x06, 0x01, 0x00


//--------------------- .nv.callgraph             --------------------------
	.section	.nv.callgraph,"",@"SHT_CUDA_CALLGRAPH"
	.align	4
	.sectionentsize	8
	.align		4
        /*0000*/ 	.word	0x00000000
	.align		4
        /*0004*/ 	.word	0xffffffff
	.align		4
        /*0008*/ 	.word	0x00000000
	.align		4
        /*000c*/ 	.word	0xfffffffe
	.align		4
        /*0010*/ 	.word	0x00000000
	.align		4
        /*0014*/ 	.word	0xfffffffd
	.align		4
        /*0018*/ 	.word	0x00000000
	.align		4
        /*001c*/ 	.word	0xfffffffc


//--------------------- .text.matmul_kernel       --------------------------
	.section	.text.matmul_kernel,"ax",@progbits
	.align	128
        .global         matmul_kernel
        .type           matmul_kernel,@function
        .size           matmul_kernel,(.L_x_20 - matmul_kernel)
        .other          matmul_kernel,@"STO_CUDA_ENTRY STV_DEFAULT"
matmul_kernel:
.text.matmul_kernel:
[----:B------:R-:W1:Y:S01]  /*0000*/  LDC R1, c[0x0][0x37c] ;  /* 0x0000df00ff017b82 */ /* 0x000e620000000800 */
[----:B------:R-:W2:Y:S02]  /*0010*/  S2R R0, SR_TID.X ;  /* 0x0000000000007919 */ /* 0x000ea40000002100 */
[----:B--2---:R-:W-:-:S13]  /*0020*/  ISETP.GE.U32.AND P0, PT, R0, 0x20, PT ;  /* 0x000000200000780c */ /* 0x004fda0003f06070 */
[----:B------:R-:W-:Y:S02]  /*0030*/  VOTEU.ANY UP0, P0 ;  /* 0x0000000000ff7886 */ /* 0x000fe40000000100 */
[----:B-1----:R-:W-:Y:S05]  /*0040*/  BRA.U UP0, `(.L_x_0) ;  /* 0x0000000100b87547 */ /* 0x002fea000b800000 */
[----:B------:R-:W1:Y:S01]  /*0050*/  S2UR UR6, SR_CgaCtaId ;  /* 0x00000000000679c3 */ /* 0x000e620000008800 */
[----:B------:R-:W-:Y:S01]  /*0060*/  NOP ;  /* 0x0000000000007918 */ /* 0x000fe20000000000 */
[----:B------:R-:W-:Y:S02]  /*0070*/  UMOV UR4, 0x40 ;  /* 0x0000004000047882 */ /* 0x000fe40000000000 */
[----:B-1----:R-:W-:-:S09]  /*0080*/  ULEA UR4, UR6, UR4, 0x18 ;  /* 0x0000000406047291 */ /* 0x002fd2000f8ec0ff */
[----:B------:R-:W1:Y:S01]  /*0090*/  LDS.U8 R2, [UR4] ;  /* 0x00000004ff027984 */ /* 0x000e620008000000 */
[----:B------:R-:W-:Y:S02]  /*00a0*/  UMOV UR4, 0x400 ;  /* 0x0000040000047882 */ /* 0x000fe40000000000 */
[----:B------:R-:W-:Y:S01]  /*00b0*/  ULEA UR4, UR6, UR4, 0x18 ;  /* 0x0000000406047291 */ /* 0x000fe2000f8ec0ff */
[----:B-1----:R-:W-:-:S13]  /*00c0*/  ISETP.NE.AND P0, PT, R2, RZ, PT ;  /* 0x000000ff0200720c */ /* 0x002fda0003f05270 */
[----:B------:R-:W-:Y:S05]  /*00d0*/  @P0 BRA `(.L_x_1) ;  /* 0x00000000007c0947 */ /* 0x000fea0003800000 */
[----:B------:R-:W-:-:S13]  /*00e0*/  ELECT P0, URZ, PT ;  /* 0x0000000000ff782f */ /* 0x000fda0003800000 */
[----:B------:R-:W-:Y:S05]  /*00f0*/  @!P0 BRA `(.L_x_2) ;  /* 0x0000000000848947 */ /* 0x000fea0003800000 */
[----:B------:R-:W-:Y:S01]  /*0100*/  UMOV UR5, 0x2 ;  /* 0x0000000200057882 */ /* 0x000fe20000000000 */
[----:B------:R-:W-:Y:S02]  /*0110*/  IMAD.MOV.U32 R5, RZ, RZ, 0x1 ;  /* 0x00000001ff057424 */ /* 0x000fe400078e00ff */
[----:B------:R-:W-:Y:S02]  /*0120*/  IMAD.MOV.U32 R3, RZ, RZ, 0x3 ;  /* 0x00000003ff037424 */ /* 0x000fe400078e00ff */
[----:B------:R-:W-:Y:S04]  /*0130*/  DEPBAR.LE SB1, 0x36 ;  /* 0x00009d800000791a */ /* 0x000fe80000000000 */
[----:B------:R-:W1:Y:S02]  /*0140*/  UTCATOMSWS.FIND_AND_SET.ALIGN UP1, UR5, UR5 ;  /* 0x00000005000575e3 */ /* 0x000e640008020800 */
[----:B-1----:R-:W-:-:S04]  /*0150*/  PLOP3.LUT P0, PT, PT, PT, UP1, 0x80, 0x8 ;  /* 0x000000000008781c */ /* 0x002fc80003f0f018 */
[----:B------:R-:W-:-:S04]  /*0160*/  SEL R2, RZ, 0xffffffff, !P0 ;  /* 0xffffffffff027807 */ /* 0x000fc80004000000 */
[----:B------:R-:W-:Y:S01]  /*0170*/  ISETP.NE.AND P0, PT, R2, RZ, PT ;  /* 0x000000ff0200720c */ /* 0x000fe20003f05270 */
[----:B------:R-:W-:-:S12]  /*0180*/  IMAD.U32 R2, RZ, RZ, UR5 ;  /* 0x00000005ff027e24 */ /* 0x000fd8000f8e00ff */
[----:B------:R-:W-:Y:S05]  /*0190*/  @P0 BRA `(.L_x_3) ;  /* 0x0000000000240947 */ /* 0x000fea0003800000 */
.L_x_4:
[----:B------:R-:W-:Y:S05]  /*01a0*/  NANOSLEEP 0x64 ;  /* 0x000000640000795d */ /* 0x000fea0003800000 */
[----:B------:R-:W-:-:S05]  /*01b0*/  UMOV UR5, 0x2 ;  /* 0x0000000200057882 */ /* 0x000fca0000000000 */
[----:B------:R-:W-:Y:S04]  /*01c0*/  DEPBAR.LE SB1, 0x36 ;  /* 0x00009d800000791a */ /* 0x000fe80000000000 */
[----:B------:R-:W1:Y:S02]  /*01d0*/  UTCATOMSWS.FIND_AND_SET.ALIGN UP1, UR5, UR5 ;  /* 0x00000005000575e3 */ /* 0x000e640008020800 */
[----:B-1----:R-:W-:-:S04]  /*01e0*/  PLOP3.LUT P0, PT, PT, PT, UP1, 0x80, 0x8 ;  /* 0x000000000008781c */ /* 0x002fc80003f0f018 */
[----:B------:R-:W-:-:S04]  /*01f0*/  SEL R2, RZ, 0xffffffff, !P0 ;  /* 0xffffffffff027807 */ /* 0x000fc80004000000 */
[----:B------:R-:W-:Y:S01]  /*0200*/  ISETP.NE.AND P0, PT, R2, RZ, PT ;  /* 0x000000ff0200720c */ /* 0x000fe20003f05270 */
[----:B------:R-:W-:-:S12]  /*0210*/  IMAD.U32 R2, RZ, RZ, UR5 ;  /* 0x00000005ff027e24 */ /* 0x000fd8000f8e00ff */
[----:B------:R-:W-:Y:S05]  /*0220*/  @!P0 BRA `(.L_x_4) ;  /* 0xfffffffc00dc8947 */ /* 0x000fea000383ffff */
.L_x_3:
[C---:B------:R-:W-:Y:S01]  /*0230*/  VIADD R4, R2.reuse, 0x10 ;  /* 0x0000001002047836 */ /* 0x040fe20000000000 */
[----:B------:R-:W-:Y:S01]  /*0240*/  UMOV UR5, 0x50 ;  /* 0x0000005000057882 */ /* 0x000fe20000000000 */
[----:B------:R-:W-:Y:S01]  /*0250*/  SHF.L.U32 R3, R3, R2, RZ ;  /* 0x0000000203037219 */ /* 0x000fe200000006ff */
[----:B------:R-:W-:Y:S01]  /*0260*/  ULEA UR5, UR6, UR5, 0x18 ;  /* 0x0000000506057291 */ /* 0x000fe2000f8ec0ff */
[----:B------:R-:W-:Y:S01]  /*0270*/  IMAD.SHL.U32 R2, R2, 0x20, RZ ;  /* 0x0000002002027824 */ /* 0x000fe200078e00ff */
[----:B------:R-:W-:-:S04]  /*0280*/  SHF.L.U32 R4, R5, R4, RZ ;  /* 0x0000000405047219 */ /* 0x000fc800000006ff */
[----:B------:R-:W-:-:S05]  /*0290*/  LOP3.LUT R3, R4, R3, RZ, 0xfc, !PT ;  /* 0x0000000304037212 */ /* 0x000fca00078efcff */
[----:B------:R1:W-:Y:S04]  /*02a0*/  ATOMS.OR RZ, [UR5], R3 ;  /* 0x00000003ffff798c */ /* 0x0003e8000b000005 */
[----:B------:R1:W-:Y:S01]  /*02b0*/  STS [UR4], R2 ;  /* 0x00000002ff007988 */ /* 0x0003e20008000804 */
[----:B------:R-:W-:Y:S05]  /*02c0*/  BRA `(.L_x_2) ;  /* 0x0000000000107947 */ /* 0x000fea0003800000 */
.L_x_1:
[----:B------:R-:W-:-:S05]  /*02d0*/  IMAD.MOV.U32 R2, RZ, RZ, -0x1 ;  /* 0xffffffffff027424 */ /* 0x000fca00078e00ff */
[----:B------:R1:W-:Y:S02]  /*02e0*/  STS [UR4], R2 ;  /* 0x00000002ff007988 */ /* 0x0003e40008000804 */
[----:B-1----:R-:W-:-:S07]  /*02f0*/  MOV R2, 0x310 ;  /* 0x0000031000027802 */ /* 0x002fce0000000f00 */
[----:B------:R-:W-:Y:S05]  /*0300*/  CALL.REL.NOINC `($__internal_1_$__cuda_sm10x_tcgen05_guardrail_trap_phase_invalid_during_alloc) ;  /* 0x0000006c00107944 */ /* 0x000fea0003c00000 */
.L_x_2:
[----:B------:R-:W-:Y:S05]  /*0310*/  WARPSYNC.ALL ;  /* 0x0000000000007948 */ /* 0x000fea0003800000 */
[----:B------:R-:W-:Y:S01]  /*0320*/  NOP ;  /* 0x0000000000007918 */ /* 0x000fe20000000000 */
.L_x_0:
[----:B------:R-:W2:Y:S08]  /*0330*/  LDC.64 R14, c[0x0][0x398] ;  /* 0x0000e600ff0e7b82 */ /* 0x000eb00000000a00 */
[----:B------:R-:W3:Y:S02]  /*0340*/  S2UR UR5, SR_CgaSize ;  /* 0x00000000000579c3 */ /* 0x000ee40000008a00 */
[----:B---3--:R-:W-:-:S12]  /*0350*/  UIMAD UR5, UR5, -0xa0, URZ ;  /* 0xffffff60050578a4 */ /* 0x008fd8000f8e02ff */
[----:B------:R-:W3:Y:S01]  /*0360*/  LDCU UR5, c[0x0][UR5+0x2b0] ;  /* 0x00005600050577ac */ /* 0x000ee20008000800 */
[----:B------:R-:W-:Y:S01]  /*0370*/  IMAD.SHL.U32 R19, R0, 0x10, RZ ;  /* 0x0000001000137824 */ /* 0x000fe200078e00ff */
[----:B------:R-:W-:Y:S01]  /*0380*/  UMOV UR10, 0x400 ;  /* 0x00000400000a7882 */ /* 0x000fe20000000000 */
[----:B------:R-:W4:Y:S01]  /*0390*/  LDCU.64 UR18, c[0x0][0x3a8] ;  /* 0x00007500ff1277ac */ /* 0x000f220008000a00 */
[----:B------:R-:W5:Y:S01]  /*03a0*/  S2UR UR4, SR_CTAID.X ;  /* 0x00000000000479c3 */ /* 0x000f620000002500 */
[----:B------:R-:W1:Y:S07]  /*03b0*/  LDCU.128 UR20, c[0x0][0x380] ;  /* 0x00007000ff1477ac */ /* 0x000e6e0008000c00 */
[----:B------:R-:W1:Y:S02]  /*03c0*/  S2UR UR11, SR_CgaCtaId ;  /* 0x00000000000b79c3 */ /* 0x000e640000008800 */
[----:B-12---:R-:W-:Y:S01]  /*03d0*/  VIADD R2, R15, 0xff ;  /* 0x000000ff0f027836 */ /* 0x006fe20000000000 */
[----:B------:R-:W-:Y:S01]  /*03e0*/  IABS R25, R15 ;  /* 0x0000000f00197213 */ /* 0x000fe20000000000 */
[----:B----4-:R-:W-:-:S03]  /*03f0*/  USHF.L.U32 UR14, UR18, 0x5, URZ ;  /* 0x00000005120e7899 */ /* 0x010fc600080006ff */
[----:B------:R-:W-:Y:S02]  /*0400*/  SHF.R.S32.HI R3, RZ, 0x1f, R2 ;  /* 0x0000001fff037819 */ /* 0x000fe40000011402 */
[----:B-----5:R-:W-:Y:S02]  /*0410*/  I2FP.F32.U32 R6, UR4 ;  /* 0x0000000400067c45 */ /* 0x020fe40008201000 */
[----:B------:R-:W-:-:S03]  /*0420*/  LEA.HI R3, R3, R2, RZ, 0x8 ;  /* 0x0000000203037211 */ /* 0x000fc600078f40ff */
[----:B---3--:R-:W-:Y:S01]  /*0430*/  FMUL R6, R6, UR5 ;  /* 0x0000000506067c20 */ /* 0x008fe20008400000 */
[----:B------:R-:W-:Y:S01]  /*0440*/  SHF.R.S32.HI R3, RZ, 0x8, R3 ;  /* 0x00000008ff037819 */ /* 0x000fe20000011403 */
[----:B------:R-:W-:Y:S01]  /*0450*/  UMOV UR5, 0x1 ;  /* 0x0000000100057882 */ /* 0x000fe20000000000 */
[----:B------:R-:W-:Y:S01]  /*0460*/  USHF.L.U32 UR4, UR11, 0x6, URZ ;  /* 0x000000060b047899 */ /* 0x000fe200080006ff */
[----:B------:R-:W1:Y:S01]  /*0470*/  F2I.U32.TRUNC.NTZ R7, R6 ;  /* 0x0000000600077305 */ /* 0x000e62000020f000 */
[----:B------:R-:W-:Y:S01]  /*0480*/  ULEA UR10, UR11, UR10, 0x18 ;  /* 0x0000000a0b0a7291 */ /* 0x000fe2000f8ec0ff */
[----:B------:R-:W-:-:S05]  /*0490*/  IMAD.SHL.U32 R4, R3, 0x8, RZ ;  /* 0x0000000803047824 */ /* 0x000fca00078e00ff */
[----:B------:R-:W-:-:S04]  /*04a0*/  IABS R9, R4 ;  /* 0x0000000400097213 */ /* 0x000fc80000000000 */
[----:B------:R-:W2:Y:S01]  /*04b0*/  I2F.RP R5, R9 ;  /* 0x0000000900057306 */ /* 0x000ea20000209400 */
[----:B-1----:R-:W-:-:S07]  /*04c0*/  IABS R10, R7 ;  /* 0x00000007000a7213 */ /* 0x002fce0000000000 */
[----:B--2---:R-:W1:Y:S02]  /*04d0*/  MUFU.RCP R5, R5 ;  /* 0x0000000500057308 */ /* 0x004e640000001000 */
[----:B-1----:R-:W-:Y:S01]  /*04e0*/  VIADD R2, R5, 0xffffffe ;  /* 0x0ffffffe05027836 */ /* 0x002fe20000000000 */
[----:B------:R-:W-:-:S05]  /*04f0*/  IABS R5, R4 ;  /* 0x0000000400057213 */ /* 0x000fca0000000000 */
[----:B------:R1:W2:Y:S02]  /*0500*/  F2I.FTZ.U32.TRUNC.NTZ R3, R2 ;  /* 0x0000000200037305 */ /* 0x0002a4000021f000 */
[----:B-1----:R-:W-:Y:S02]  /*0510*/  IMAD.MOV.U32 R2, RZ, RZ, RZ ;  /* 0x000000ffff027224 */ /* 0x002fe400078e00ff */
[----:B--2---:R-:W-:-:S04]  /*0520*/  IMAD.MOV R8, RZ, RZ, -R3 ;  /* 0x000000ffff087224 */ /* 0x004fc800078e0a03 */
[----:B------:R-:W-:Y:S02]  /*0530*/  IMAD R11, R8, R9, RZ ;  /* 0x00000009080b7224 */ /* 0x000fe400078e02ff */
[----:B------:R-:W-:Y:S02]  /*0540*/  IMAD.MOV.U32 R8, RZ, RZ, R10 ;  /* 0x000000ffff087224 */ /* 0x000fe400078e000a */
[----:B------:R-:W-:Y:S01]  /*0550*/  IMAD.HI.U32 R3, R3, R11, R2 ;  /* 0x0000000b03037227 */ /* 0x000fe200078e0002 */
[----:B------:R-:W-:-:S03]  /*0560*/  IABS R11, R14 ;  /* 0x0000000e000b7213 */ /* 0x000fc60000000000 */
[----:B------:R-:W-:Y:S02]  /*0570*/  IMAD.MOV R2, RZ, RZ, -R5 ;  /* 0x000000ffff027224 */ /* 0x000fe400078e0a05 */
[----:B------:R-:W-:-:S04]  /*0580*/  IMAD.HI.U32 R3, R3, R8, RZ ;  /* 0x0000000803037227 */ /* 0x000fc800078e00ff */
[----:B------:R-:W-:Y:S01]  /*0590*/  IMAD R2, R3, R2, R8 ;  /* 0x0000000203027224 */ /* 0x000fe200078e0208 */
[----:B------:R-:W-:Y:S04]  /*05a0*/  BAR.SYNC.DEFER_BLOCKING 0x0 ;  /* 0x0000000000007b1d */ /* 0x000fe80000010000 */
[----:B------:R-:W-:-:S13]  /*05b0*/  ISETP.GT.U32.AND P1, PT, R9, R2, PT ;  /* 0x000000020900720c */ /* 0x000fda0003f24070 */
[----:B------:R-:W-:Y:S02]  /*05c0*/  @!P1 IMAD.IADD R2, R2, 0x1, -R9 ;  /* 0x0000000102029824 */ /* 0x000fe400078e0a09 */
[----:B------:R-:W-:Y:S01]  /*05d0*/  @!P1 VIADD R3, R3, 0x1 ;  /* 0x0000000103039836 */ /* 0x000fe20000000000 */
[----:B------:R-:W-:Y:S02]  /*05e0*/  ISETP.NE.AND P1, PT, R4, RZ, PT ;  /* 0x000000ff0400720c */ /* 0x000fe40003f25270 */
[----:B------:R-:W-:Y:S02]  /*05f0*/  ISETP.GE.U32.AND P0, PT, R2, R9, PT ;  /* 0x000000090200720c */ /* 0x000fe40003f06070 */
[----:B------:R-:W-:-:S04]  /*0600*/  LOP3.LUT R2, R7, R4, RZ, 0x3c, !PT ;  /* 0x0000000407027212 */ /* 0x000fc800078e3cff */
[----:B------:R-:W-:Y:S01]  /*0610*/  ISETP.GE.AND P2, PT, R2, RZ, PT ;  /* 0x000000ff0200720c */ /* 0x000fe20003f46270 */
[----:B------:R-:W-:-:S06]  /*0620*/  VIADD R2, R14, 0x3f ;  /* 0x0000003f0e027836 */ /* 0x000fcc0000000000 */
[----:B------:R-:W-:-:S04]  /*0630*/  @P0 VIADD R3, R3, 0x1 ;  /* 0x0000000103030836 */ /* 0x000fc80000000000 */
[----:B------:R-:W-:Y:S01]  /*0640*/  IMAD.MOV.U32 R5, RZ, RZ, R3 ;  /* 0x000000ffff057224 */ /* 0x000fe200078e0003 */
[----:B------:R-:W-:-:S03]  /*0650*/  SHF.R.S32.HI R3, RZ, 0x1f, R2 ;  /* 0x0000001fff037819 */ /* 0x000fc60000011402 */
[----:B------:R-:W-:Y:S01]  /*0660*/  @!P2 IMAD.MOV R5, RZ, RZ, -R5 ;  /* 0x000000ffff05a224 */ /* 0x000fe200078e0a05 */
[----:B------:R-:W-:Y:S02]  /*0670*/  @!P1 LOP3.LUT R5, RZ, R4, RZ, 0x33, !PT ;  /* 0x00000004ff059212 */ /* 0x000fe400078e33ff */
[----:B------:R-:W-:-:S03]  /*0680*/  LEA.HI R3, R3, R2, RZ, 0x6 ;  /* 0x0000000203037211 */ /* 0x000fc600078f30ff */
[----:B------:R-:W-:Y:S02]  /*0690*/  IMAD.SHL.U32 R10, R5, 0x8, RZ ;  /* 0x00000008050a7824 */ /* 0x000fe400078e00ff */
[----:B------:R-:W-:-:S03]  /*06a0*/  IMAD.MOV R5, RZ, RZ, -R5 ;  /* 0x000000ffff057224 */ /* 0x000fc600078e0a05 */
[----:B------:R-:W-:Y:S01]  /*06b0*/  LEA.HI.SX32 R3, R3, -R10, 0x1a ;  /* 0x8000000a03037211 */ /* 0x000fe200078fd2ff */
[----:B------:R-:W-:-:S03]  /*06c0*/  IMAD R12, R4, R5, R7 ;  /* 0x00000005040c7224 */ /* 0x000fc600078e0207 */
[----:B------:R-:W-:Y:S02]  /*06d0*/  VIMNMX R13, PT, PT, R3, 0x8, PT ;  /* 0x00000008030d7848 */ /* 0x000fe40003fe0100 */
[----:B------:R-:W-:Y:S02]  /*06e0*/  IABS R7, R12 ;  /* 0x0000000c00077213 */ /* 0x000fe40000000000 */
[----:B------:R-:W-:-:S04]  /*06f0*/  IABS R9, R13 ;  /* 0x0000000d00097213 */ /* 0x000fc80000000000 */
[----:B------:R-:W1:Y:S08]  /*0700*/  I2F.RP R6, R9 ;  /* 0x0000000900067306 */ /* 0x000e700000209400 */
[----:B-1----:R-:W1:Y:S02]  /*0710*/  MUFU.RCP R6, R6 ;  /* 0x0000000600067308 */ /* 0x002e640000001000 */
[----:B-1----:R-:W-:-:S06]  /*0720*/  VIADD R2, R6, 0xffffffe ;  /* 0x0ffffffe06027836 */ /* 0x002fcc0000000000 */
[----:B------:R-:W1:Y:S08]  /*0730*/  I2F.RP R6, R11 ;  /* 0x0000000b00067306 */ /* 0x000e700000209400 */
[----:B------:R2:W3:Y:S08]  /*0740*/  F2I.FTZ.U32.TRUNC.NTZ R3, R2 ;  /* 0x0000000200037305 */ /* 0x0004f0000021f000 */
[----:B-1----:R-:W1:Y:S01]  /*0750*/  MUFU.RCP R6, R6 ;  /* 0x0000000600067308 */ /* 0x002e620000001000 */
[----:B--2---:R-:W-:-:S02]  /*0760*/  IMAD.MOV.U32 R2, RZ, RZ, RZ ;  /* 0x000000ffff027224 */ /* 0x004fc400078e00ff */
[----:B---3--:R-:W-:-:S04]  /*0770*/  IMAD.MOV R8, RZ, RZ, -R3 ;  /* 0x000000ffff087224 */ /* 0x008fc800078e0a03 */
[----:B------:R-:W-:Y:S01]  /*0780*/  IMAD.MOV.U32 R4, RZ, RZ, R8 ;  /* 0x000000ffff047224 */ /* 0x000fe200078e0008 */
[----:B------:R-:W-:-:S03]  /*0790*/  IABS R8, R13 ;  /* 0x0000000d00087213 */ /* 0x000fc60000000000 */
[----:B------:R-:W-:Y:S02]  /*07a0*/  IMAD R5, R4, R9, RZ ;  /* 0x0000000904057224 */ /* 0x000fe400078e02ff */
[----:B------:R-:W-:Y:S02]  /*07b0*/  IMAD.MOV.U32 R4, RZ, RZ, R7 ;  /* 0x000000ffff047224 */ /* 0x000fe400078e0007 */
[----:B------:R-:W-:-:S04]  /*07c0*/  IMAD.HI.U32 R3, R3, R5, R2 ;  /* 0x0000000503037227 */ /* 0x000fc800078e0002 */
[----:B------:R-:W-:Y:S02]  /*07d0*/  IMAD.MOV R2, RZ, RZ, -R8 ;  /* 0x000000ffff027224 */ /* 0x000fe400078e0a08 */
[----:B------:R-:W-:Y:S01]  /*07e0*/  IMAD.HI.U32 R3, R3, R4, RZ ;  /* 0x0000000403037227 */ /* 0x000fe200078e00ff */
[----:B------:R-:W2:Y:S03]  /*07f0*/  I2F.RP R8, R25 ;  /* 0x0000001900087306 */ /* 0x000ea60000209400 */
[----:B------:R-:W-:Y:S02]  /*0800*/  IMAD R2, R3, R2, R4 ;  /* 0x0000000203027224 */ /* 0x000fe400078e0204 */
[----:B-1----:R-:W-:-:S03]  /*0810*/  VIADD R4, R6, 0xffffffe ;  /* 0x0ffffffe06047836 */ /* 0x002fc60000000000 */
[----:B------:R-:W-:Y:S01]  /*0820*/  ISETP.GT.U32.AND P1, PT, R9, R2, PT ;  /* 0x000000020900720c */ /* 0x000fe20003f24070 */
[----:B------:R1:W-:Y:S08]  /*0830*/  F2I.FTZ.U32.TRUNC.NTZ R5, R4 ;  /* 0x0000000400057305 */ /* 0x0003f0000021f000 */
[----:B--2---:R-:W2:Y:S01]  /*0840*/  MUFU.RCP R8, R8 ;  /* 0x0000000800087308 */ /* 0x004ea20000001000 */
[----:B-1----:R-:W-:-:S03]  /*0850*/  IMAD.MOV.U32 R4, RZ, RZ, RZ ;  /* 0x000000ffff047224 */ /* 0x002fc600078e00ff */
[----:B------:R-:W-:Y:S02]  /*0860*/  @!P1 IMAD.IADD R2, R2, 0x1, -R9 ;  /* 0x0000000102029824 */ /* 0x000fe400078e0a09 */
[----:B------:R-:W-:Y:S01]  /*0870*/  @!P1 VIADD R3, R3, 0x1 ;  /* 0x0000000103039836 */ /* 0x000fe20000000000 */
[----:B------:R-:W-:Y:S02]  /*0880*/  ISETP.NE.AND P1, PT, R13, RZ, PT ;  /* 0x000000ff0d00720c */ /* 0x000fe40003f25270 */
[----:B------:R-:W-:Y:S02]  /*0890*/  ISETP.GE.U32.AND P0, PT, R2, R9, PT ;  /* 0x000000090200720c */ /* 0x000fe40003f06070 */
[----:B------:R-:W-:-:S04]  /*08a0*/  LOP3.LUT R2, R12, R13, RZ, 0x3c, !PT ;  /* 0x0000000d0c027212 */ /* 0x000fc800078e3cff */
[----:B------:R-:W-:Y:S01]  /*08b0*/  ISETP.GE.AND P2, PT, R2, RZ, PT ;  /* 0x000000ff0200720c */ /* 0x000fe20003f46270 */
[----:B--2---:R-:W-:Y:S02]  /*08c0*/  VIADD R6, R8, 0xffffffe ;  /* 0x0ffffffe08067836 */ /* 0x004fe40000000000 */
[----:B------:R-:W-:Y:S02]  /*08d0*/  IMAD.MOV R8, RZ, RZ, -R5 ;  /* 0x000000ffff087224 */ /* 0x000fe400078e0a05 */
[----:B------:R-:W1:Y:S02]  /*08e0*/  F2I.FTZ.U32.TRUNC.NTZ R7, R6 ;  /* 0x0000000600077305 */ /* 0x000e64000021f000 */
[----:B------:R-:W-:-:S04]  /*08f0*/  @P0 VIADD R3, R3, 0x1 ;  /* 0x0000000103030836 */ /* 0x000fc80000000000 */
[----:B------:R-:W-:Y:S01]  /*0900*/  IMAD.MOV.U32 R16, RZ, RZ, R3 ;  /* 0x000000ffff107224 */ /* 0x000fe200078e0003 */
[----:B------:R-:W-:-:S03]  /*0910*/  LOP3.LUT R3, R0, 0x3f, RZ, 0xc0, !PT ;  /* 0x0000003f00037812 */ /* 0x000fc600078ec0ff */
[----:B------:R-:W-:Y:S01]  /*0920*/  @!P2 IMAD.MOV R16, RZ, RZ, -R16 ;  /* 0x000000ffff10a224 */ /* 0x000fe200078e0a10 */
[----:B------:R-:W-:-:S05]  /*0930*/  @!P1 LOP3.LUT R16, RZ, R13, RZ, 0x33, !PT ;  /* 0x0000000dff109212 */ /* 0x000fca00078e33ff */
[----:B------:R-:W-:-:S04]  /*0940*/  IMAD.MOV R2, RZ, RZ, -R16 ;  /* 0x000000ffff027224 */ /* 0x000fc800078e0a10 */
[----:B------:R-:W-:-:S04]  /*0950*/  IMAD R2, R13, R2, R12 ;  /* 0x000000020d027224 */ /* 0x000fc800078e020c */
[----:B------:R-:W-:-:S04]  /*0960*/  IMAD.IADD R2, R10, 0x1, R2 ;  /* 0x000000010a027824 */ /* 0x000fc800078e0202 */
[----:B------:R-:W-:Y:S02]  /*0970*/  IMAD R2, R2, 0x40, R3 ;  /* 0x0000004002027824 */ /* 0x000fe400078e0203 */
[----:B------:R-:W-:Y:S02]  /*0980*/  IMAD R3, R8, R11, RZ ;  /* 0x0000000b08037224 */ /* 0x000fe400078e02ff */
[----:B-1----:R-:W-:Y:S01]  /*0990*/  IMAD.MOV R8, RZ, RZ, -R7 ;  /* 0x000000ffff087224 */ /* 0x002fe200078e0a07 */
[----:B------:R-:W-:Y:S01]  /*09a0*/  IABS R9, R2 ;  /* 0x0000000200097213 */ /* 0x000fe20000000000 */
[----:B------:R-:W-:Y:S01]  /*09b0*/  IMAD.HI.U32 R4, R5, R3, R4 ;  /* 0x0000000305047227 */ /* 0x000fe200078e0004 */
[----:B------:R-:W-:-:S03]  /*09c0*/  SHF.R.U32.HI R5, RZ, 0x5, R0 ;  /* 0x00000005ff057819 */ /* 0x000fc60000011600 */
[----:B------:R-:W-:Y:S02]  /*09d0*/  IMAD.SHL.U32 R3, R16, 0x100, RZ ;  /* 0x0000010010037824 */ /* 0x000fe400078e00ff */
[----:B------:R-:W-:Y:S01]  /*09e0*/  VIADD R6, R5, UR4 ;  /* 0x0000000405067c36 */ /* 0x000fe20008000000 */
[----:B------:R-:W1:Y:S01]  /*09f0*/  LDCU UR4, c[0x0][0x3a4] ;  /* 0x00007480ff0477ac */ /* 0x000e620008000800 */
[----:B------:R-:W-:-:S04]  /*0a00*/  IMAD.HI.U32 R4, R4, R9, RZ ;  /* 0x0000000904047227 */ /* 0x000fc800078e00ff */
[----:B------:R-:W-:Y:S01]  /*0a10*/  IMAD R13, R8, R25, RZ ;  /* 0x00000019080d7224 */ /* 0x000fe200078e02ff */
[----:B------:R-:W-:Y:S01]  /*0a20*/  LOP3.LUT R8, R3, 0xc3, R6, 0xf8, !PT ;  /* 0x000000c303087812 */ /* 0x000fe200078ef806 */
[----:B------:R-:W-:Y:S02]  /*0a30*/  IMAD.MOV R4, RZ, RZ, -R4 ;  /* 0x000000ffff047224 */ /* 0x000fe400078e0a04 */
[----:B------:R-:W-:Y:S01]  /*0a40*/  IMAD.MOV.U32 R6, RZ, RZ, RZ ;  /* 0x000000ffff067224 */ /* 0x000fe200078e00ff */
[----:B------:R-:W-:Y:S01]  /*0a50*/  LOP3.LUT R20, R8, 0x3c, RZ, 0xfc, !PT ;  /* 0x0000003c08147812 */ /* 0x000fe200078efcff */
[----:B------:R-:W-:Y:S01]  /*0a60*/  IMAD R4, R11, R4, R9 ;  /* 0x000000040b047224 */ /* 0x000fe200078e0209 */
[----:B------:R-:W-:Y:S01]  /*0a70*/  IABS R10, R8 ;  /* 0x00000008000a7213 */ /* 0x000fe20000000000 */
[----:B------:R-:W-:Y:S01]  /*0a80*/  IMAD.HI.U32 R6, R7, R13, R6 ;  /* 0x0000000d07067227 */ /* 0x000fe200078e0006 */
[----:B------:R-:W-:Y:S02]  /*0a90*/  IABS R24, R20 ;  /* 0x0000001400187213 */ /* 0x000fe40000000000 */
[----:B------:R-:W-:-:S02]  /*0aa0*/  ISETP.GT.U32.AND P0, PT, R11, R4, PT ;  /* 0x000000040b00720c */ /* 0x000fc40003f04070 */
[----:B------:R-:W-:Y:S01]  /*0ab0*/  LOP3.LUT R16, R8, 0x4, RZ, 0xfc, !PT ;  /* 0x0000000408107812 */ /* 0x000fe200078efcff */
[----:B------:R-:W-:Y:S01]  /*0ac0*/  IMAD.HI.U32 R9, R6, R24, RZ ;  /* 0x0000001806097227 */ /* 0x000fe200078e00ff */
[----:B------:R-:W-:Y:S02]  /*0ad0*/  LOP3.LUT R18, R8, 0x10, RZ, 0xfc, !PT ;  /* 0x0000001008127812 */ /* 0x000fe400078efcff */
[----:B------:R-:W-:Y:S01]  /*0ae0*/  IABS R12, R16 ;  /* 0x00000010000c7213 */ /* 0x000fe20000000000 */
[----:B------:R-:W-:Y:S01]  /*0af0*/  IMAD.HI.U32 R7, R6, R10, RZ ;  /* 0x0000000a06077227 */ /* 0x000fe200078e00ff */
[----:B------:R-:W-:Y:S02]  /*0b00*/  ISETP.GE.AND P2, PT, R16, RZ, PT ;  /* 0x000000ff1000720c */ /* 0x000fe40003f46270 */
[----:B------:R-:W-:Y:S01]  /*0b10*/  IABS R17, R18 ;  /* 0x0000001200117213 */ /* 0x000fe20000000000 */
[----:B------:R-:W-:Y:S01]  /*0b20*/  IMAD.MOV R13, RZ, RZ, -R9 ;  /* 0x000000ffff0d7224 */ /* 0x000fe200078e0a09 */
[C---:B------:R-:W-:Y:S01]  /*0b30*/  LOP3.LUT R34, R8.reuse, 0x14, RZ, 0xfc, !PT ;  /* 0x0000001408227812 */ /* 0x040fe200078efcff */
[----:B------:R-:W-:Y:S01]  /*0b40*/  IMAD.MOV R7, RZ, RZ, -R7 ;  /* 0x000000ffff077224 */ /* 0x000fe200078e0a07 */
[----:B------:R-:W-:Y:S01]  /*0b50*/  LOP3.LUT R35, R8, 0x18, RZ, 0xfc, !PT ;  /* 0x0000001808237812 */ /* 0x000fe200078efcff */
[C---:B------:R-:W-:Y:S01]  /*0b60*/  IMAD R24, R25.reuse, R13, R24 ;  /* 0x0000000d19187224 */ /* 0x040fe200078e0218 */
[----:B------:R-:W-:Y:S01]  /*0b70*/  IABS R21, R34 ;  /* 0x0000002200157213 */ /* 0x000fe20000000000 */
[C---:B------:R-:W-:Y:S01]  /*0b80*/  IMAD R7, R25.reuse, R7, R10 ;  /* 0x0000000719077224 */ /* 0x040fe200078e020a */
[----:B------:R-:W-:Y:S01]  /*0b90*/  IABS R23, R35 ;  /* 0x0000002300177213 */ /* 0x000fe20000000000 */
[----:B------:R-:W-:Y:S01]  /*0ba0*/  @!P0 IMAD.IADD R4, R4, 0x1, -R11 ;  /* 0x0000000104048824 */ /* 0x000fe200078e0a0b */
[C---:B------:R-:W-:Y:S01]  /*0bb0*/  ISETP.GT.U32.AND P5, PT, R25.reuse, R24, PT ;  /* 0x000000181900720c */ /* 0x040fe20003fa4070 */
[----:B------:R-:W-:Y:S01]  /*0bc0*/  IMAD.SHL.U32 R10, R0, 0x80, RZ ;  /* 0x00000080000a7824 */ /* 0x000fe200078e00ff */
[----:B------:R-:W-:Y:S01]  /*0bd0*/  ISETP.GT.U32.AND P1, PT, R25, R7, PT ;  /* 0x000000071900720c */ /* 0x000fe20003f24070 */
[----:B------:R-:W-:Y:S01]  /*0be0*/  IMAD.HI.U32 R9, R6, R12, RZ ;  /* 0x0000000c06097227 */ /* 0x000fe200078e00ff */
[----:B------:R-:W-:-:S02]  /*0bf0*/  ISETP.GT.U32.AND P0, PT, R11, R4, PT ;  /* 0x000000040b00720c */ /* 0x000fc40003f04070 */
[----:B------:R-:W-:Y:S01]  /*0c00*/  LOP3.LUT R10, R10, 0x1f80, RZ, 0xc0, !PT ;  /* 0x00001f800a0a7812 */ /* 0x000fe200078ec0ff */
[----:B------:R-:W-:Y:S01]  /*0c10*/  IMAD.MOV R9, RZ, RZ, -R9 ;  /* 0x000000ffff097224 */ /* 0x000fe200078e0a09 */
[----:B------:R-:W-:Y:S02]  /*0c20*/  LOP3.LUT R36, R8, 0x1c, RZ, 0xfc, !PT ;  /* 0x0000001c08247812 */ /* 0x000fe400078efcff */
[----:B------:R-:W-:Y:S01]  /*0c30*/  LOP3.LUT R19, R10, 0x70, R19, 0xf8, !PT ;  /* 0x000000700a137812 */ /* 0x000fe200078ef813 */
[----:B------:R-:W-:Y:S01]  /*0c40*/  IMAD R9, R25, R9, R12 ;  /* 0x0000000919097224 */ /* 0x000fe200078e020c */
[----:B------:R-:W-:Y:S01]  /*0c50*/  LOP3.LUT R10, R8, 0x8, RZ, 0xfc, !PT ;  /* 0x00000008080a7812 */ /* 0x000fe200078efcff */
[----:B------:R-:W-:Y:S01]  /*0c60*/  @!P5 IMAD.IADD R24, R24, 0x1, -R25 ;  /* 0x000000011818d824 */ /* 0x000fe200078e0a19 */
[----:B------:R-:W-:Y:S01]  /*0c70*/  LOP3.LUT R37, R8, 0x20, RZ, 0xfc, !PT ;  /* 0x0000002008257812 */ /* 0x000fe200078efcff */
[----:B------:R-:W-:Y:S01]  /*0c80*/  IMAD.HI.U32 R12, R6, R17, RZ ;  /* 0x00000011060c7227 */ /* 0x000fe200078e00ff */
[----:B------:R-:W-:-:S02]  /*0c90*/  IABS R13, R10 ;  /* 0x0000000a000d7213 */ /* 0x000fc40000000000 */
[----:B------:R-:W-:Y:S01]  /*0ca0*/  ISETP.GE.AND P3, PT, R10, RZ, PT ;  /* 0x000000ff0a00720c */ /* 0x000fe20003f66270 */
[----:B------:R-:W-:Y:S01]  /*0cb0*/  @!P0 IMAD.IADD R4, R4, 0x1, -R11 ;  /* 0x0000000104048824 */ /* 0x000fe200078e0a0b */
[C---:B------:R-:W-:Y:S01]  /*0cc0*/  ISETP.GT.U32.AND P0, PT, R25.reuse, R24, PT ;  /* 0x000000181900720c */ /* 0x040fe20003f04070 */
[----:B------:R-:W-:Y:S01]  /*0cd0*/  IMAD.HI.U32 R10, R6, R13, RZ ;  /* 0x0000000d060a7227 */ /* 0x000fe200078e00ff */
[C---:B------:R-:W-:Y:S02]  /*0ce0*/  ISETP.GT.U32.AND P5, PT, R25.reuse, R9, PT ;  /* 0x000000091900720c */ /* 0x040fe40003fa4070 */
[----:B------:R-:W-:Y:S01]  /*0cf0*/  LOP3.LUT R11, R8, 0xc, RZ, 0xfc, !PT ;  /* 0x0000000c080b7812 */ /* 0x000fe200078efcff */
[----:B------:R-:W-:Y:S01]  /*0d00*/  IMAD.MOV R10, RZ, RZ, -R10 ;  /* 0x000000ffff0a7224 */ /* 0x000fe200078e0a0a */
[----:B------:R-:W-:Y:S01]  /*0d10*/  IABS R26, R36 ;  /* 0x00000024001a7213 */ /* 0x000fe20000000000 */
[----:B------:R-:W-:Y:S01]  /*0d20*/  IMAD.MOV R12, RZ, RZ, -R12 ;  /* 0x000000ffff0c7224 */ /* 0x000fe200078e0a0c */
[----:B------:R-:W-:Y:S01]  /*0d30*/  IABS R16, R11 ;  /* 0x0000000b00107213 */ /* 0x000fe20000000000 */
[----:B------:R-:W-:Y:S01]  /*0d40*/  IMAD R10, R25, R10, R13 ;  /* 0x0000000a190a7224 */ /* 0x000fe200078e020d */
[----:B------:R-:W-:Y:S01]  /*0d50*/  ISETP.GE.AND P4, PT, R11, RZ, PT ;  /* 0x000000ff0b00720c */ /* 0x000fe20003f86270 */
[C---:B------:R-:W-:Y:S01]  /*0d60*/  IMAD R12, R25.reuse, R12, R17 ;  /* 0x0000000c190c7224 */ /* 0x040fe200078e0211 */
[----:B------:R-:W-:Y:S01]  /*0d70*/  IABS R27, R37 ;  /* 0x00000025001b7213 */ /* 0x000fe20000000000 */
[--C-:B------:R-:W-:Y:S01]  /*0d80*/  @!P0 IMAD.IADD R24, R24, 0x1, -R25.reuse ;  /* 0x0000000118188824 */ /* 0x100fe200078e0a19 */
[----:B------:R-:W-:Y:S01]  /*0d90*/  ISETP.GT.U32.AND P0, PT, R25, R10, PT ;  /* 0x0000000a1900720c */ /* 0x000fe20003f04070 */
[----:B------:R-:W-:Y:S01]  /*0da0*/  @!P5 IMAD.IADD R9, R9, 0x1, -R25 ;  /* 0x000000010909d824 */ /* 0x000fe200078e0a19 */
[----:B------:R-:W-:Y:S01]  /*0db0*/  LOP3.LUT R38, R8, 0x24, RZ, 0xfc, !PT ;  /* 0x0000002408267812 */ /* 0x000fe200078efcff */
[----:B------:R-:W-:Y:S01]  /*0dc0*/  IMAD.HI.U32 R11, R6, R16, RZ ;  /* 0x00000010060b7227 */ /* 0x000fe200078e00ff */
[----:B------:R-:W-:-:S02]  /*0dd0*/  LOP3.LUT R39, R8, 0x28, RZ, 0xfc, !PT ;  /* 0x0000002808277812 */ /* 0x000fc400078efcff */
[----:B------:R-:W-:Y:S01]  /*0de0*/  ISETP.GT.U32.AND P5, PT, R25, R9, PT ;  /* 0x000000091900720c */ /* 0x000fe20003fa4070 */
[----:B------:R-:W-:Y:S01]  /*0df0*/  IMAD.MOV R11, RZ, RZ, -R11 ;  /* 0x000000ffff0b7224 */ /* 0x000fe200078e0a0b */
[----:B------:R-:W-:Y:S01]  /*0e00*/  IABS R28, R38 ;  /* 0x00000026001c7213 */ /* 0x000fe20000000000 */
[--C-:B------:R-:W-:Y:S01]  /*0e10*/  @!P1 IMAD.IADD R7, R7, 0x1, -R25.reuse ;  /* 0x0000000107079824 */ /* 0x100fe200078e0a19 */
[C---:B------:R-:W-:Y:S01]  /*0e20*/  ISETP.GE.AND P1, PT, R8.reuse, RZ, PT ;  /* 0x000000ff0800720c */ /* 0x040fe20003f26270 */
[C---:B------:R-:W-:Y:S01]  /*0e30*/  IMAD R11, R25.reuse, R11, R16 ;  /* 0x0000000b190b7224 */ /* 0x040fe200078e0210 */
[----:B------:R-:W-:Y:S01]  /*0e40*/  LOP3.LUT R40, R8, 0x2c, RZ, 0xfc, !PT ;  /* 0x0000002c08287812 */ /* 0x000fe200078efcff */
[----:B------:R-:W-:Y:S01]  /*0e50*/  @!P0 IMAD.IADD R10, R10, 0x1, -R25 ;  /* 0x000000010a0a8824 */ /* 0x000fe200078e0a19 */
[----:B------:R-:W-:Y:S01]  /*0e60*/  ISETP.GT.U32.AND P6, PT, R25, R7, PT ;  /* 0x000000071900720c */ /* 0x000fe20003fc4070 */
[----:B------:R-:W-:Y:S01]  /*0e70*/  IMAD.HI.U32 R13, R6, R21, RZ ;  /* 0x00000015060d7227 */ /* 0x000fe200078e00ff */
[----:B------:R-:W-:-:S02]  /*0e80*/  LOP3.LUT R41, R8, 0x30, RZ, 0xfc, !PT ;  /* 0x0000003008297812 */ /* 0x000fc400078efcff */
[----:B------:R-:W-:Y:S01]  /*0e90*/  ISETP.GT.U32.AND P0, PT, R25, R10, PT ;  /* 0x0000000a1900720c */ /* 0x000fe20003f04070 */
[----:B------:R-:W-:Y:S01]  /*0ea0*/  @!P5 IMAD.IADD R9, R9, 0x1, -R25 ;  /* 0x000000010909d824 */ /* 0x000fe200078e0a19 */
[C---:B------:R-:W-:Y:S01]  /*0eb0*/  ISETP.GT.U32.AND P5, PT, R25.reuse, R11, PT ;  /* 0x0000000b1900720c */ /* 0x040fe20003fa4070 */
[----:B------:R-:W-:Y:S01]  /*0ec0*/  IMAD.HI.U32 R16, R6, R23, RZ ;  /* 0x0000001706107227 */ /* 0x000fe200078e00ff */
[C---:B------:R-:W-:Y:S02]  /*0ed0*/  LOP3.LUT R42, R8.reuse, 0x34, RZ, 0xfc, !PT ;  /* 0x00000034082a7812 */ /* 0x040fe400078efcff */
[----:B------:R-:W-:Y:S01]  /*0ee0*/  LOP3.LUT R33, R8, 0x38, RZ, 0xfc, !PT ;  /* 0x0000003808217812 */ /* 0x000fe200078efcff */
[----:B------:R-:W-:Y:S01]  /*0ef0*/  IMAD.MOV R22, RZ, RZ, -R13 ;  /* 0x000000ffff167224 */ /* 0x000fe200078e0a0d */
[----:B------:R-:W-:Y:S01]  /*0f00*/  IABS R29, R41 ;  /* 0x00000029001d7213 */ /* 0x000fe20000000000 */
[----:B------:R-:W-:Y:S01]  /*0f10*/  IMAD.MOV R16, RZ, RZ, -R16 ;  /* 0x000000ffff107224 */ /* 0x000fe200078e0a10 */
[----:B------:R-:W-:Y:S01]  /*0f20*/  IABS R30, R42 ;  /* 0x0000002a001e7213 */ /* 0x000fe20000000000 */
[C---:B------:R-:W-:Y:S01]  /*0f30*/  IMAD R13, R25.reuse, R22, R21 ;  /* 0x00000016190d7224 */ /* 0x040fe200078e0215 */
[----:B------:R-:W-:Y:S01]  /*0f40*/  IABS R31, R33 ;  /* 0x00000021001f7213 */ /* 0x000fe20000000000 */
[--C-:B------:R-:W-:Y:S01]  /*0f50*/  @!P0 IMAD.IADD R10, R10, 0x1, -R25.reuse ;  /* 0x000000010a0a8824 */ /* 0x100fe200078e0a19 */
[----:B------:R-:W-:Y:S01]  /*0f60*/  ISETP.GT.U32.AND P0, PT, R25, R12, PT ;  /* 0x0000000c1900720c */ /* 0x000fe20003f04070 */
[----:B------:R-:W-:-:S02]  /*0f70*/  @!P5 IMAD.IADD R11, R11, 0x1, -R25 ;  /* 0x000000010b0bd824 */ /* 0x000fc400078e0a19 */
[C---:B------:R-:W-:Y:S02]  /*0f80*/  IMAD R16, R25.reuse, R16, R23 ;  /* 0x0000001019107224 */ /* 0x040fe400078e0217 */
[----:B------:R-:W-:Y:S01]  /*0f90*/  IMAD.HI.U32 R17, R6, R26, RZ ;  /* 0x0000001a06117227 */ /* 0x000fe200078e00ff */
[----:B------:R-:W-:-:S03]  /*0fa0*/  ISETP.GT.U32.AND P5, PT, R25, R11, PT ;  /* 0x0000000b1900720c */ /* 0x000fc60003fa4070 */
[----:B------:R-:W-:Y:S01]  /*0fb0*/  @!P6 IMAD.IADD R7, R7, 0x1, -R25 ;  /* 0x000000010707e824 */ /* 0x000fe200078e0a19 */
[----:B------:R-:W-:Y:S01]  /*0fc0*/  ISETP.GE.AND P6, PT, R18, RZ, PT ;  /* 0x000000ff1200720c */ /* 0x000fe20003fc6270 */
[----:B------:R-:W-:-:S04]  /*0fd0*/  IMAD.HI.U32 R18, R6, R27, RZ ;  /* 0x0000001b06127227 */ /* 0x000fc800078e00ff */
[----:B------:R-:W-:Y:S02]  /*0fe0*/  @!P0 IMAD.IADD R12, R12, 0x1, -R25 ;  /* 0x000000010c0c8824 */ /* 0x000fe400078e0a19 */
[----:B------:R-:W-:Y:S02]  /*0ff0*/  IMAD.MOV R17, RZ, RZ, -R17 ;  /* 0x000000ffff117224 */ /* 0x000fe400078e0a11 */
[----:B------:R-:W-:Y:S01]  /*1000*/  @!P5 IMAD.IADD R11, R11, 0x1, -R25 ;  /* 0x000000010b0bd824 */ /* 0x000fe200078e0a19 */
[C---:B------:R-:W-:Y:S01]  /*1010*/  ISETP.GT.U32.AND P0, PT, R25.reuse, R12, PT ;  /* 0x0000000c1900720c */ /* 0x040fe20003f04070 */
[----:B------:R-:W-:Y:S01]  /*1020*/  IMAD.MOV R18, RZ, RZ, -R18 ;  /* 0x000000ffff127224 */ /* 0x000fe200078e0a12 */
[C---:B------:R-:W-:Y:S01]  /*1030*/  ISETP.GT.U32.AND P5, PT, R25.reuse, R13, PT ;  /* 0x0000000d1900720c */ /* 0x040fe20003fa4070 */
[C---:B------:R-:W-:Y:S01]  /*1040*/  IMAD R17, R25.reuse, R17, R26 ;  /* 0x0000001119117224 */ /* 0x040fe200078e021a */
[----:B------:R-:W-:Y:S01]  /*1050*/  IABS R26, R39 ;  /* 0x00000027001a7213 */ /* 0x000fe20000000000 */
[----:B------:R-:W-:Y:S01]  /*1060*/  @!P1 IMAD.MOV R7, RZ, RZ, -R7 ;  /* 0x000000ffff079224 */ /* 0x000fe200078e0a07 */
[----:B------:R-:W-:Y:S01]  /*1070*/  ISETP.GE.AND P1, PT, R20, RZ, PT ;  /* 0x000000ff1400720c */ /* 0x000fe20003f26270 */
[----:B------:R-:W-:Y:S01]  /*1080*/  IMAD R18, R25, R18, R27 ;  /* 0x0000001219127224 */ /* 0x000fe200078e021b */
[----:B------:R-:W-:Y:S01]  /*1090*/  IABS R27, R40 ;  /* 0x00000028001b7213 */ /* 0x000fe20000000000 */
[----:B------:R-:W-:-:S04]  /*10a0*/  IMAD.HI.U32 R20, R6, R28, RZ ;  /* 0x0000001c06147227 */ /* 0x000fc800078e00ff */
[--C-:B------:R-:W-:Y:S01]  /*10b0*/  @!P0 IMAD.IADD R12, R12, 0x1, -R25.reuse ;  /* 0x000000010c0c8824 */ /* 0x100fe200078e0a19 */
[----:B------:R-:W-:Y:S01]  /*10c0*/  ISETP.GT.U32.AND P0, PT, R25, R16, PT ;  /* 0x000000101900720c */ /* 0x000fe20003f04070 */
[----:B------:R-:W-:Y:S01]  /*10d0*/  @!P5 IMAD.IADD R13, R13, 0x1, -R25 ;  /* 0x000000010d0dd824 */ /* 0x000fe200078e0a19 */
[C---:B------:R-:W-:Y:S01]  /*10e0*/  ISETP.GT.U32.AND P5, PT, R25.reuse, R17, PT ;  /* 0x000000111900720c */ /* 0x040fe20003fa4070 */
[----:B------:R-:W-:Y:S02]  /*10f0*/  IMAD.MOV R20, RZ, RZ, -R20 ;  /* 0x000000ffff147224 */ /* 0x000fe400078e0a14 */
[----:B------:R-:W-:Y:S02]  /*1100*/  IMAD.MOV.U32 R49, RZ, RZ, R10 ;  /* 0x000000ffff317224 */ /* 0x000fe400078e000a */
[----:B------:R-:W-:Y:S01]  /*1110*/  IMAD R20, R25, R20, R28 ;  /* 0x0000001419147224 */ /* 0x000fe200078e021c */
[----:B------:R-:W2:Y:S01]  /*1120*/  LDS R10, [UR10] ;  /* 0x0000000aff0a7984 */ /* 0x000ea20008000800 */
[----:B------:R-:W-:-:S02]  /*1130*/  IMAD.MOV.U32 R51, RZ, RZ, R11 ;  /* 0x000000ffff337224 */ /* 0x000fc400078e000b */
[----:B------:R-:W-:Y:S01]  /*1140*/  IMAD.HI.U32 R8, R6, R26, RZ ;  /* 0x0000001a06087227 */ /* 0x000fe200078e00ff */
[----:B------:R-:W3:Y:S03]  /*1150*/  LDC R11, c[0x0][0x3a0] ;  /* 0x0000e800ff0b7b82 */ /* 0x000ee60000000800 */
[--C-:B------:R-:W-:Y:S01]  /*1160*/  @!P0 IMAD.IADD R16, R16, 0x1, -R25.reuse ;  /* 0x0000000110108824 */ /* 0x100fe200078e0a19 */
[----:B------:R-:W-:Y:S01]  /*1170*/  ISETP.GT.U32.AND P0, PT, R25, R18, PT ;  /* 0x000000121900720c */ /* 0x000fe20003f04070 */
[----:B------:R-:W-:Y:S01]  /*1180*/  @!P5 IMAD.IADD R17, R17, 0x1, -R25 ;  /* 0x000000011111d824 */ /* 0x000fe200078e0a19 */
[C---:B------:R-:W-:Y:S01]  /*1190*/  ISETP.GT.U32.AND P5, PT, R25.reuse, R20, PT ;  /* 0x000000141900720c */ /* 0x040fe20003fa4070 */
[----:B------:R-:W-:Y:S01]  /*11a0*/  @!P1 IMAD.MOV R24, RZ, RZ, -R24 ;  /* 0x000000ffff189224 */ /* 0x000fe200078e0a18 */
[C---:B------:R-:W-:Y:S01]  /*11b0*/  ISETP.GT.U32.AND P1, PT, R25.reuse, R13, PT ;  /* 0x0000000d1900720c */ /* 0x040fe20003f24070 */
[----:B------:R-:W-:Y:S01]  /*11c0*/  @!P2 IMAD.MOV R9, RZ, RZ, -R9 ;  /* 0x000000ffff09a224 */ /* 0x000fe200078e0a09 */
[C---:B------:R-:W-:Y:S01]  /*11d0*/  ISETP.GT.U32.AND P2, PT, R25.reuse, R16, PT ;  /* 0x000000101900720c */ /* 0x040fe20003f44070 */
[----:B------:R-:W-:Y:S01]  /*11e0*/  @!P3 IMAD.MOV R49, RZ, RZ, -R49 ;  /* 0x000000ffff31b224 */ /* 0x000fe200078e0a31 */
[----:B------:R-:W-:Y:S01]  /*11f0*/  ISETP.GT.U32.AND P3, PT, R25, R17, PT ;  /* 0x000000111900720c */ /* 0x000fe20003f64070 */
[----:B------:R-:W-:-:S04]  /*1200*/  IMAD.HI.U32 R21, R6, R27, RZ ;  /* 0x0000001b06157227 */ /* 0x000fc800078e00ff */
[----:B------:R-:W-:Y:S01]  /*1210*/  @!P0 IMAD.IADD R18, R18, 0x1, -R25 ;  /* 0x0000000112128824 */ /* 0x000fe200078e0a19 */
[----:B------:R-:W-:Y:S01]  /*1220*/  ISETP.NE.U32.AND P0, PT, R5, RZ, PT ;  /* 0x000000ff0500720c */ /* 0x000fe20003f05070 */
[----:B------:R-:W-:-:S04]  /*1230*/  IMAD.HI.U32 R22, R6, R29, RZ ;  /* 0x0000001d06167227 */ /* 0x000fc800078e00ff */
[----:B------:R-:W-:-:S04]  /*1240*/  IMAD.HI.U32 R23, R6, R30, RZ ;  /* 0x0000001e06177227 */ /* 0x000fc800078e00ff */
[----:B------:R-:W-:Y:S01]  /*1250*/  @!P4 IMAD.MOV R51, RZ, RZ, -R51 ;  /* 0x000000ffff33c224 */ /* 0x000fe200078e0a33 */
[----:B------:R-:W-:Y:S01]  /*1260*/  ISETP.GT.U32.AND P4, PT, R25, R18, PT ;  /* 0x000000121900720c */ /* 0x000fe20003f84070 */
[----:B------:R-:W-:-:S04]  /*1270*/  IMAD.HI.U32 R6, R6, R31, RZ ;  /* 0x0000001f06067227 */ /* 0x000fc800078e00ff */
[----:B------:R-:W-:Y:S02]  /*1280*/  IMAD.MOV R8, RZ, RZ, -R8 ;  /* 0x000000ffff087224 */ /* 0x000fe400078e0a08 */
[----:B------:R-:W-:Y:S01]  /*1290*/  IMAD.MOV R28, RZ, RZ, -R21 ;  /* 0x000000ffff1c7224 */ /* 0x000fe200078e0a15 */
[----:B--2---:R-:W-:Y:S01]  /*12a0*/  R2UR UR27, R10 ;  /* 0x000000000a1b72ca */ /* 0x004fe200000e0000 */
[----:B------:R-:W-:Y:S01]  /*12b0*/  IMAD.MOV R22, RZ, RZ, -R22 ;  /* 0x000000ffff167224 */ /* 0x000fe200078e0a16 */
[----:B------:R-:W-:Y:S01]  /*12c0*/  LOP3.LUT R10, R0, 0x1f, RZ, 0xc0, !PT ;  /* 0x0000001f000a7812 */ /* 0x000fe200078ec0ff */
[----:B------:R-:W-:Y:S02]  /*12d0*/  IMAD.MOV R23, RZ, RZ, -R23 ;  /* 0x000000ffff177224 */ /* 0x000fe400078e0a17 */
[----:B------:R-:W-:Y:S02]  /*12e0*/  IMAD.MOV R32, RZ, RZ, -R6 ;  /* 0x000000ffff207224 */ /* 0x000fe400078e0a06 */
[----:B------:R-:W-:-:S02]  /*12f0*/  IMAD R6, R25, R8, R26 ;  /* 0x0000000819067224 */ /* 0x000fc400078e021a */
[----:B------:R-:W-:Y:S02]  /*1300*/  @!P5 IMAD.IADD R20, R20, 0x1, -R25 ;  /* 0x000000011414d824 */ /* 0x000fe400078e0a19 */
[----:B------:R-:W-:Y:S02]  /*1310*/  IMAD.MOV.U32 R53, RZ, RZ, R12 ;  /* 0x000000ffff357224 */ /* 0x000fe400078e000c */
[C---:B------:R-:W-:Y:S01]  /*1320*/  IMAD R8, R25.reuse, R28, R27 ;  /* 0x0000001c19087224 */ /* 0x040fe200078e021b */
[C---:B------:R-:W-:Y:S01]  /*1330*/  ISETP.GT.U32.AND P5, PT, R25.reuse, R20, PT ;  /* 0x000000141900720c */ /* 0x040fe20003fa4070 */
[C---:B------:R-:W-:Y:S01]  /*1340*/  IMAD R21, R25.reuse, R22, R29 ;  /* 0x0000001619157224 */ /* 0x040fe200078e021d */
[----:B------:R-:W-:Y:S01]  /*1350*/  SHF.R.U32.HI R28, RZ, 0x4, R0 ;  /* 0x00000004ff1c7819 */ /* 0x000fe20000011600 */
[C---:B------:R-:W-:Y:S02]  /*1360*/  IMAD R22, R25.reuse, R23, R30 ;  /* 0x0000001719167224 */ /* 0x040fe400078e021e */
[----:B------:R-:W-:Y:S01]  /*1370*/  IMAD R23, R25, R32, R31 ;  /* 0x0000002019177224 */ /* 0x000fe200078e021f */
[----:B------:R-:W-:Y:S01]  /*1380*/  LOP3.LUT R19, R19, 0x4, R28, 0xf8, !PT ;  /* 0x0000000413137812 */ /* 0x000fe200078ef81c */
[----:B------:R-:W-:Y:S01]  /*1390*/  @!P6 IMAD.MOV R53, RZ, RZ, -R53 ;  /* 0x000000ffff35e224 */ /* 0x000fe200078e0a35 */
[----:B------:R-:W-:Y:S01]  /*13a0*/  ISETP.GT.U32.AND P6, PT, R25, R6, PT ;  /* 0x000000061900720c */ /* 0x000fe20003fc4070 */
[--C-:B------:R-:W-:Y:S01]  /*13b0*/  @!P1 IMAD.IADD R13, R13, 0x1, -R25.reuse ;  /* 0x000000010d0d9824 */ /* 0x100fe200078e0a19 */
[C---:B------:R-:W-:Y:S01]  /*13c0*/  ISETP.GT.U32.AND P1, PT, R25.reuse, R8, PT ;  /* 0x000000081900720c */ /* 0x040fe20003f24070 */
[--C-:B------:R-:W-:Y:S01]  /*13d0*/  @!P2 IMAD.IADD R16, R16, 0x1, -R25.reuse ;  /* 0x000000011010a824 */ /* 0x100fe200078e0a19 */
[----:B------:R-:W-:Y:S01]  /*13e0*/  ISETP.GT.U32.AND P2, PT, R25, R21, PT ;  /* 0x000000151900720c */ /* 0x000fe20003f44070 */
[--C-:B------:R-:W-:Y:S01]  /*13f0*/  @!P3 IMAD.IADD R17, R17, 0x1, -R25.reuse ;  /* 0x000000011111b824 */ /* 0x100fe200078e0a19 */
[C---:B------:R-:W-:Y:S01]  /*1400*/  ISETP.GT.U32.AND P3, PT, R25.reuse, R22, PT ;  /* 0x000000161900720c */ /* 0x040fe20003f64070 */
[--C-:B------:R-:W-:Y:S01]  /*1410*/  @!P4 IMAD.IADD R18, R18, 0x1, -R25.reuse ;  /* 0x000000011212c824 */ /* 0x100fe200078e0a19 */
[----:B------:R-:W-:Y:S01]  /*1420*/  ISETP.GT.U32.AND P4, PT, R25, R23, PT ;  /* 0x000000171900720c */ /* 0x000fe20003f84070 */
[----:B------:R-:W-:Y:S01]  /*1430*/  @!P5 IMAD.IADD R20, R20, 0x1, -R25 ;  /* 0x000000011414d824 */ /* 0x000fe200078e0a19 */
[----:B------:R-:W-:Y:S01]  /*1440*/  ISETP.GE.AND P5, PT, R34, RZ, PT ;  /* 0x000000ff2200720c */ /* 0x000fe20003fa6270 */
[----:B------:R-:W-:-:S02]  /*1450*/  IMAD.SHL.U32 R5, R5, 0x200000, RZ ;  /* 0x0020000005057824 */ /* 0x000fc400078e00ff */
[--C-:B------:R-:W-:Y:S01]  /*1460*/  @!P6 IMAD.IADD R6, R6, 0x1, -R25.reuse ;  /* 0x000000010606e824 */ /* 0x100fe200078e0a19 */
[----:B------:R-:W-:Y:S01]  /*1470*/  ISETP.GE.AND P6, PT, R35, RZ, PT ;  /* 0x000000ff2300720c */ /* 0x000fe20003fc6270 */
[--C-:B------:R-:W-:Y:S01]  /*1480*/  @!P1 IMAD.IADD R8, R8, 0x1, -R25.reuse ;  /* 0x0000000108089824 */ /* 0x100fe200078e0a19 */
[----:B------:R-:W-:Y:S01]  /*1490*/  ISETP.GE.AND P1, PT, R36, RZ, PT ;  /* 0x000000ff2400720c */ /* 0x000fe20003f26270 */
[--C-:B------:R-:W-:Y:S01]  /*14a0*/  @!P2 IMAD.IADD R21, R21, 0x1, -R25.reuse ;  /* 0x000000011515a824 */ /* 0x100fe200078e0a19 */
[----:B------:R-:W-:Y:S01]  /*14b0*/  ISETP.GE.AND P2, PT, R37, RZ, PT ;  /* 0x000000ff2500720c */ /* 0x000fe20003f46270 */
[--C-:B------:R-:W-:Y:S01]  /*14c0*/  @!P3 IMAD.IADD R22, R22, 0x1, -R25.reuse ;  /* 0x000000011616b824 */ /* 0x100fe200078e0a19 */
[----:B------:R-:W-:Y:S01]  /*14d0*/  ISETP.GE.AND P3, PT, R38, RZ, PT ;  /* 0x000000ff2600720c */ /* 0x000fe20003f66270 */
[----:B------:R-:W-:Y:S01]  /*14e0*/  @!P4 IMAD.IADD R23, R23, 0x1, -R25 ;  /* 0x000000011717c824 */ /* 0x000fe200078e0a19 */
[C---:B------:R-:W-:Y:S01]  /*14f0*/  ISETP.GT.U32.AND P4, PT, R25.reuse, R6, PT ;  /* 0x000000061900720c */ /* 0x040fe20003f84070 */
[----:B------:R-:W-:Y:S01]  /*1500*/  @!P5 IMAD.MOV R13, RZ, RZ, -R13 ;  /* 0x000000ffff0dd224 */ /* 0x000fe200078e0a0d */
[C---:B------:R-:W-:Y:S01]  /*1510*/  ISETP.GT.U32.AND P5, PT, R25.reuse, R8, PT ;  /* 0x000000081900720c */ /* 0x040fe20003fa4070 */
[----:B------:R-:W-:Y:S01]  /*1520*/  IMAD R12, R10, UR19, RZ ;  /* 0x000000130a0c7c24 */ /* 0x000fe2000f8e02ff */
[----:B------:R-:W-:Y:S01]  /*1530*/  SHF.R.U32.HI R36, RZ, 0x6, R0 ;  /* 0x00000006ff247819 */ /* 0x000fe20000011600 */
[----:B------:R-:W-:Y:S01]  /*1540*/  @!P6 IMAD.MOV R16, RZ, RZ, -R16 ;  /* 0x000000ffff10e224 */ /* 0x000fe200078e0a10 */
[C---:B------:R-:W-:Y:S01]  /*1550*/  ISETP.GT.U32.AND P6, PT, R25.reuse, R23, PT ;  /* 0x000000171900720c */ /* 0x040fe20003fc4070 */
[----:B------:R-:W-:Y:S01]  /*1560*/  @!P1 IMAD.MOV R17, RZ, RZ, -R17 ;  /* 0x000000ffff119224 */ /* 0x000fe200078e0a11 */
[C---:B------:R-:W-:Y:S01]  /*1570*/  ISETP.GT.U32.AND P1, PT, R25.reuse, R21, PT ;  /* 0x000000151900720c */ /* 0x040fe20003f24070 */
[----:B------:R-:W-:Y:S01]  /*1580*/  @!P2 IMAD.MOV R18, RZ, RZ, -R18 ;  /* 0x000000ffff12a224 */ /* 0x000fe200078e0a12 */
[----:B------:R-:W-:Y:S01]  /*1590*/  ISETP.GT.U32.AND P2, PT, R25, R22, PT ;  /* 0x000000161900720c */ /* 0x000fe20003f44070 */
[----:B------:R-:W-:Y:S01]  /*15a0*/  @!P3 IMAD.MOV R20, RZ, RZ, -R20 ;  /* 0x000000ffff14b224 */ /* 0x000fe200078e0a14 */
[----:B------:R-:W-:Y:S01]  /*15b0*/  ISETP.GE.AND P3, PT, R39, RZ, PT ;  /* 0x000000ff2700720c */ /* 0x000fe20003f66270 */
[--C-:B------:R-:W-:Y:S01]  /*15c0*/  @!P4 IMAD.IADD R6, R6, 0x1, -R25.reuse ;  /* 0x000000010606c824 */ /* 0x100fe200078e0a19 */
[----:B------:R-:W-:Y:S01]  /*15d0*/  ISETP.GE.AND P4, PT, R40, RZ, PT ;  /* 0x000000ff2800720c */ /* 0x000fe20003f86270 */
[--C-:B------:R-:W-:Y:S01]  /*15e0*/  @!P5 IMAD.IADD R8, R8, 0x1, -R25.reuse ;  /* 0x000000010808d824 */ /* 0x100fe200078e0a19 */
[----:B------:R-:W-:Y:S01]  /*15f0*/  ISETP.GE.AND P5, PT, R41, RZ, PT ;  /* 0x000000ff2900720c */ /* 0x000fe20003fa6270 */
[----:B------:R-:W-:Y:S01]  /*1600*/  IMAD.MOV.U32 R141, RZ, RZ, R6 ;  /* 0x000000ffff8d7224 */ /* 0x000fe200078e0006 */
[----:B------:R-:W-:Y:S01]  /*1610*/  LOP3.LUT R6, RZ, R15, RZ, 0x33, !PT ;  /* 0x0000000fff067212 */ /* 0x000fe200078e33ff */
[--C-:B------:R-:W-:Y:S01]  /*1620*/  @!P6 IMAD.IADD R23, R23, 0x1, -R25.reuse ;  /* 0x000000011717e824 */ /* 0x100fe200078e0a19 */
[----:B------:R-:W-:Y:S01]  /*1630*/  ISETP.NE.AND P6, PT, R15, RZ, PT ;  /* 0x000000ff0f00720c */ /* 0x000fe20003fc5270 */
[--C-:B------:R-:W-:Y:S01]  /*1640*/  @!P1 IMAD.IADD R21, R21, 0x1, -R25.reuse ;  /* 0x0000000115159824 */ /* 0x100fe200078e0a19 */
[----:B------:R-:W-:Y:S01]  /*1650*/  ISETP.GE.AND P1, PT, R42, RZ, PT ;  /* 0x000000ff2a00720c */ /* 0x000fe20003f26270 */
[----:B------:R-:W-:Y:S01]  /*1660*/  @!P2 IMAD.IADD R22, R22, 0x1, -R25 ;  /* 0x000000011616a824 */ /* 0x000fe200078e0a19 */
[----:B------:R-:W-:Y:S01]  /*1670*/  ISETP.GE.AND P2, PT, R33, RZ, PT ;  /* 0x000000ff2100720c */ /* 0x000fe20003f46270 */
[----:B------:R-:W-:Y:S01]  /*1680*/  @!P3 IMAD.MOV R141, RZ, RZ, -R141 ;  /* 0x000000ffff8db224 */ /* 0x000fe200078e0a8d */
[----:B------:R-:W-:Y:S01]  /*1690*/  ISETP.GE.AND P3, PT, R2, RZ, PT ;  /* 0x000000ff0200720c */ /* 0x000fe20003f66270 */
[----:B------:R-:W-:Y:S01]  /*16a0*/  @!P4 IMAD.MOV R8, RZ, RZ, -R8 ;  /* 0x000000ffff08c224 */ /* 0x000fe200078e0a08 */
[----:B------:R-:W-:Y:S01]  /*16b0*/  ISETP.NE.AND P4, PT, R14, RZ, PT ;  /* 0x000000ff0e00720c */ /* 0x000fe20003f85270 */
[----:B------:R-:W-:Y:S01]  /*16c0*/  @!P5 IMAD.MOV R21, RZ, RZ, -R21 ;  /* 0x000000ffff15d224 */ /* 0x000fe200078e0a15 */
[----:B------:R-:W-:Y:S01]  /*16d0*/  SEL R55, R6, R13, !P6 ;  /* 0x0000000d06377207 */ /* 0x000fe20007000000 */
[----:B---3--:R-:W-:Y:S01]  /*16e0*/  VIADD R13, R11, 0x1f ;  /* 0x0000001f0b0d7836 */ /* 0x008fe20000000000 */
[----:B------:R-:W-:-:S02]  /*16f0*/  SGXT.U32 R36, R36, 0x1 ;  /* 0x000000012424781a */ /* 0x000fc40000000000 */
[C---:B------:R-:W-:Y:S01]  /*1700*/  SEL R45, R6.reuse, R7, !P6 ;  /* 0x00000007062d7207 */ /* 0x040fe20007000000 */
[----:B------:R-:W-:Y:S01]  /*1710*/  @!P1 IMAD.MOV R22, RZ, RZ, -R22 ;  /* 0x000000ffff169224 */ /* 0x000fe200078e0a16 */
[----:B------:R-:W-:Y:S01]  /*1720*/  ISETP.GT.AND P1, PT, R13, 0x1f, PT ;  /* 0x0000001f0d00780c */ /* 0x000fe20003f24270 */
[----:B------:R-:W-:Y:S01]  /*1730*/  @!P2 IMAD.MOV R23, RZ, RZ, -R23 ;  /* 0x000000ffff17a224 */ /* 0x000fe200078e0a17 */
[C---:B------:R-:W-:Y:S01]  /*1740*/  SEL R47, R6.reuse, R9, !P6 ;  /* 0x00000009062f7207 */ /* 0x040fe20007000000 */
[----:B------:R-:W-:Y:S01]  /*1750*/  @!P3 IMAD.MOV R4, RZ, RZ, -R4 ;  /* 0x000000ffff04b224 */ /* 0x000fe200078e0a04 */
[----:B------:R-:W-:Y:S02]  /*1760*/  SEL R49, R6, R49, !P6 ;  /* 0x0000003106317207 */ /* 0x000fe40007000000 */
[----:B------:R-:W-:Y:S02]  /*1770*/  @!P4 LOP3.LUT R4, RZ, R14, RZ, 0x33, !PT ;  /* 0x0000000eff04c212 */ /* 0x000fe400078e33ff */
[----:B------:R-:W-:-:S02]  /*1780*/  LOP3.LUT R14, R36, 0x2, RZ, 0xfc, !PT ;  /* 0x00000002240e7812 */ /* 0x000fc400078efcff */
[----:B------:R-:W-:Y:S01]  /*1790*/  SEL R51, R6, R51, !P6 ;  /* 0x0000003306337207 */ /* 0x000fe20007000000 */
[----:B-1----:R-:W-:Y:S01]  /*17a0*/  IMAD R15, R4, UR4, RZ ;  /* 0x00000004040f7c24 */ /* 0x002fe2000f8e02ff */
[C---:B------:R-:W-:Y:S02]  /*17b0*/  SEL R53, R6.reuse, R53, !P6 ;  /* 0x0000003506357207 */ /* 0x040fe40007000000 */
[C---:B------:R-:W-:Y:S02]  /*17c0*/  SEL R127, R6.reuse, R16, !P6 ;  /* 0x00000010067f7207 */ /* 0x040fe40007000000 */
[C---:B------:R-:W-:Y:S01]  /*17d0*/  SEL R135, R6.reuse, R17, !P6 ;  /* 0x0000001106877207 */ /* 0x040fe20007000000 */
[----:B------:R-:W-:Y:S01]  /*17e0*/  IMAD.U32 R17, RZ, RZ, UR18 ;  /* 0x00000012ff117e24 */ /* 0x000fe2000f8e00ff */
[----:B------:R-:W-:Y:S01]  /*17f0*/  SEL R137, R6, R18, !P6 ;  /* 0x0000001206897207 */ /* 0x000fe20007000000 */
[----:B------:R-:W-:Y:S01]  /*1800*/  IMAD R18, R36, UR18, RZ ;  /* 0x0000001224127c24 */ /* 0x000fe2000f8e02ff */
[----:B------:R-:W-:-:S02]  /*1810*/  SEL R139, R6, R20, !P6 ;  /* 0x00000014068b7207 */ /* 0x000fc40007000000 */
[C---:B------:R-:W-:Y:S02]  /*1820*/  SEL R141, R6.reuse, R141, !P6 ;  /* 0x0000008d068d7207 */ /* 0x040fe40007000000 */
[C---:B------:R-:W-:Y:S02]  /*1830*/  SEL R143, R6.reuse, R8, !P6 ;  /* 0x00000008068f7207 */ /* 0x040fe40007000000 */
[C---:B------:R-:W-:Y:S02]  /*1840*/  SEL R145, R6.reuse, R21, !P6 ;  /* 0x0000001506917207 */ /* 0x040fe40007000000 */
[C---:B------:R-:W-:Y:S02]  /*1850*/  SEL R147, R6.reuse, R22, !P6 ;  /* 0x0000001606937207 */ /* 0x040fe40007000000 */
[C---:B------:R-:W-:Y:S02]  /*1860*/  SEL R149, R6.reuse, R23, !P6 ;  /* 0x0000001706957207 */ /* 0x040fe40007000000 */
[----:B------:R-:W-:-:S02]  /*1870*/  SEL R151, R6, R24, !P6 ;  /* 0x0000001806977207 */ /* 0x000fc40007000000 */
[----:B------:R-:W-:Y:S02]  /*1880*/  LOP3.LUT R5, R5, 0x600000, RZ, 0xc0, !PT ;  /* 0x0060000005057812 */ /* 0x000fe400078ec0ff */
[----:B------:R-:W-:Y:S02]  /*1890*/  SEL R6, RZ, 0x4, !P1 ;  /* 0x00000004ff067807 */ /* 0x000fe40004800000 */
[-C--:B------:R-:W-:Y:S02]  /*18a0*/  ISETP.GE.AND P1, PT, R14, R11.reuse, PT ;  /* 0x0000000b0e00720c */ /* 0x080fe40003f26270 */
[----:B------:R-:W-:Y:S02]  /*18b0*/  LEA R80, P3, R12, UR22, 0x2 ;  /* 0x000000160c507c11 */ /* 0x000fe4000f8610ff */
[C---:B------:R-:W-:Y:S02]  /*18c0*/  LOP3.LUT R16, R36.reuse, 0x4, RZ, 0xfc, !PT ;  /* 0x0000000424107812 */ /* 0x040fe400078efcff */
[----:B------:R-:W-:Y:S01]  /*18d0*/  R2UR UR12, R5 ;  /* 0x00000000050c72ca */ /* 0x000fe200000e0000 */
[----:B------:R-:W-:Y:S01]  /*18e0*/  BAR.SYNC.DEFER_BLOCKING 0x0 ;  /* 0x0000000000007b1d */ /* 0x000fe20000010000 */
[----:B------:R-:W-:-:S02]  /*18f0*/  ISETP.GE.AND P2, PT, R36, R11, PT ;  /* 0x0000000b2400720c */ /* 0x000fc40003f46270 */
[----:B------:R-:W-:Y:S02]  /*1900*/  SEL R5, R6, RZ, !P1 ;  /* 0x000000ff06057207 */ /* 0x000fe40004800000 */
[----:B------:R-:W-:Y:S01]  /*1910*/  LEA.HI.X.SX32 R8, R12, UR23, 0x2, P3 ;  /* 0x000000170c087c11 */ /* 0x000fe200098f16ff */
[----:B------:R-:W1:Y:S01]  /*1920*/  LDCU.64 UR22, c[0x0][0x358] ;  /* 0x00006b00ff1677ac */ /* 0x000e620008000a00 */
[----:B------:R-:W-:Y:S02]  /*1930*/  ISETP.GE.AND P3, PT, R16, R11, PT ;  /* 0x0000000b1000720c */ /* 0x000fe40003f66270 */
[----:B------:R-:W-:Y:S02]  /*1940*/  SEL R4, R6, RZ, !P2 ;  /* 0x000000ff06047207 */ /* 0x000fe40005000000 */
[----:B------:R-:W-:Y:S01]  /*1950*/  ISETP.NE.U32.AND P5, PT, R5, RZ, PT ;  /* 0x000000ff0500720c */ /* 0x000fe20003fa5070 */
[----:B------:R-:W-:Y:S01]  /*1960*/  IMAD.U32 R5, RZ, RZ, UR18 ;  /* 0x00000012ff057e24 */ /* 0x000fe2000f8e00ff */
[----:B------:R-:W-:-:S02]  /*1970*/  LEA R125, P4, R15, UR20, 0x2 ;  /* 0x000000140f7d7c11 */ /* 0x000fc4000f8810ff */
[----:B------:R-:W-:Y:S01]  /*1980*/  SEL R9, R6, RZ, !P3 ;  /* 0x000000ff06097207 */ /* 0x000fe20005800000 */
[----:B------:R-:W-:Y:S01]  /*1990*/  IMAD R20, R5, 0x2, R18 ;  /* 0x0000000205147824 */ /* 0x000fe200078e0212 */
[----:B------:R-:W-:Y:S02]  /*19a0*/  LOP3.LUT R22, R36, 0x6, RZ, 0xfc, !PT ;  /* 0x0000000624167812 */ /* 0x000fe400078efcff */
[----:B------:R-:W-:Y:S01]  /*19b0*/  ISETP.NE.U32.AND P6, PT, R4, RZ, PT ;  /* 0x000000ff0400720c */ /* 0x000fe20003fc5070 */
[----:B------:R-:W-:Y:S01]  /*19c0*/  IMAD R24, R17, 0x2, R20 ;  /* 0x0000000211187824 */ /* 0x000fe200078e0214 */
[----:B------:R-:W-:Y:S02]  /*19d0*/  LEA.HI.X.SX32 R7, R15, UR21, 0x2, P4 ;  /* 0x000000150f077c11 */ /* 0x000fe4000a0f16ff */
[----:B------:R-:W-:Y:S02]  /*19e0*/  LOP3.LUT R37, R0, 0x7f, RZ, 0xc0, !PT ;  /* 0x0000007f00257812 */ /* 0x000fe400078ec0ff */
[----:B------:R-:W-:-:S02]  /*19f0*/  LEA R4, P2, R18, R125, 0x2 ;  /* 0x0000007d12047211 */ /* 0x000fc400078410ff */
[----:B------:R-:W-:Y:S01]  /*1a00*/  ISETP.NE.U32.AND P4, PT, R9, RZ, PT ;  /* 0x000000ff0900720c */ /* 0x000fe20003f85070 */
[----:B------:R-:W-:Y:S01]  /*1a10*/  IMAD.SHL.U32 R17, R37, 0x4, RZ ;  /* 0x0000000425117824 */ /* 0x000fe200078e00ff */
[----:B------:R-:W-:Y:S02]  /*1a20*/  ISETP.GE.AND P3, PT, R22, R11, PT ;  /* 0x0000000b1600720c */ /* 0x000fe40003f66270 */
[----:B------:R-:W-:Y:S02]  /*1a30*/  LOP3.LUT R9, R0, 0x60, RZ, 0xc0, !PT ;  /* 0x0000006000097812 */ /* 0x000fe400078ec0ff */
[----:B------:R-:W-:Y:S02]  /*1a40*/  LOP3.LUT R26, R36, 0x8, RZ, 0xfc, !PT ;  /* 0x00000008241a7812 */ /* 0x000fe400078efcff */
[----:B------:R-:W-:Y:S02]  /*1a50*/  LEA.HI.X.SX32 R5, R18, R7, 0x2, P2 ;  /* 0x0000000712057211 */ /* 0x000fe400010f16ff */
[----:B------:R-:W-:-:S02]  /*1a60*/  LEA R38, P2, R20, R125, 0x2 ;  /* 0x0000007d14267211 */ /* 0x000fc400078410ff */
[----:B------:R-:W-:Y:S02]  /*1a70*/  SEL R21, R6, RZ, !P3 ;  /* 0x000000ff06157207 */ /* 0x000fe40005800000 */
[----:B------:R-:W-:Y:S02]  /*1a80*/  SHF.R.U32.HI R30, RZ, 0x1, R9 ;  /* 0x00000001ff1e7819 */ /* 0x000fe40000011609 */
[----:B------:R-:W-:Y:S02]  /*1a90*/  ISETP.GE.AND P3, PT, R26, R11, PT ;  /* 0x0000000b1a00720c */ /* 0x000fe40003f66270 */
[----:B------:R-:W-:Y:S02]  /*1aa0*/  LEA.HI.X.SX32 R39, R20, R7, 0x2, P2 ;  /* 0x0000000714277211 */ /* 0x000fe400010f16ff */
[----:B------:R-:W-:Y:S02]  /*1ab0*/  ISETP.NE.U32.AND P1, PT, R37, RZ, PT ;  /* 0x000000ff2500720c */ /* 0x000fe40003f25070 */
[----:B------:R-:W-:-:S02]  /*1ac0*/  LEA R40, P2, R24, R125, 0x2 ;  /* 0x0000007d18287211 */ /* 0x000fc400078410ff */
[----:B------:R-:W-:Y:S02]  /*1ad0*/  LOP3.LUT R17, R17, R30, RZ, 0x3c, !PT ;  /* 0x0000001e11117212 */ /* 0x000fe400078e3cff */
[----:B------:R-:W-:Y:S01]  /*1ae0*/  SEL R23, R6, RZ, !P3 ;  /* 0x000000ff06177207 */ /* 0x000fe20005800000 */
[----:B-1----:R-:W-:Y:S08]  /*1af0*/  BRA.U UP0, `(.L_x_5) ;  /* 0x0000000100187547 */ /* 0x002ff0000b800000 */
[----:B------:R-:W-:Y:S01]  /*1b00*/  ELECT P3, URZ, PT ;  /* 0x0000000000ff782f */ /* 0x000fe20003860000 */
[----:B------:R-:W-:Y:S01]  /*1b10*/  IMAD.MOV.U32 R9, RZ, RZ, 0x1 ;  /* 0x00000001ff097424 */ /* 0x000fe200078e00ff */
[----:B------:R-:W-:Y:S01]  /*1b20*/  UMOV UR4, 0x40 ;  /* 0x0000004000047882 */ /* 0x000fe20000000000 */
[----:B------:R-:W-:Y:S01]  /*1b30*/  UVIRTCOUNT.DEALLOC.SMPOOL 0x80 ;  /* 0x000000800000784c */ /* 0x000fe20000000000 */
[----:B------:R-:W-:-:S09]  /*1b40*/  ULEA UR4, UR11, UR4, 0x18 ;  /* 0x000000040b047291 */ /* 0x000fd2000f8ec0ff */
[----:B------:R1:W-:Y:S03]  /*1b50*/  @P3 STS.U8 [UR4], R9 ;  /* 0x00000009ff003988 */ /* 0x0003e60008000004 */
.L_x_5:
[----:B------:R-:W-:Y:S01]  /*1b60*/  UIADD3 UR12, UPT, UPT, UR27, UR12, URZ ;  /* 0x0000000c1b0c7290 */ /* 0x000fe2000fffe0ff */
[----:B------:R-:W-:Y:S01]  /*1b70*/  ISETP.NE.U32.AND P3, PT, R23, RZ, PT ;  /* 0x000000ff1700720c */ /* 0x000fe20003f65070 */
[----:B------:R-:W-:Y:S01]  /*1b80*/  VOTEU.ALL UP1, P1 ;  /* 0x0000000000ff7886 */ /* 0x000fe20000820000 */
[----:B------:R-:W-:Y:S01]  /*1b90*/  UIADD3 UR13, UPT, UPT, UR10, 0xc000, URZ ;  /* 0x0000c0000a0d7890 */ /* 0x000fe2000fffe0ff */
[----:B------:R-:W-:Y:S01]  /*1ba0*/  LEA.HI.X.SX32 R41, R24, R7, 0x2, P2 ;  /* 0x0000000718297211 */ /* 0x000fe200010f16ff */
[----:B-1----:R-:W-:Y:S01]  /*1bb0*/  IMAD.U32 R9, RZ, RZ, UR18 ;  /* 0x00000012ff097e24 */ /* 0x002fe2000f8e00ff */
[----:B------:R-:W-:Y:S01]  /*1bc0*/  LOP3.LUT R23, R19, 0x10, RZ, 0x3c, !PT ;  /* 0x0000001013177812 */ /* 0x000fe200078e3cff */
[----:B------:R-:W-:Y:S01]  /*1bd0*/  VOTEU.ALL UP2, P1 ;  /* 0x0000000000ff7886 */ /* 0x000fe20000840000 */
[----:B------:R-:W-:-:S04]  /*1be0*/  @!UP1 UIADD3 UR6, UPT, UPT, -UR5, 0x100000, URZ ;  /* 0x0010000005069890 */ /* 0x000fc8000fffe1ff */
[----:B------:R-:W-:Y:S02]  /*1bf0*/  @!UP1 USHF.L.U32 UR7, UR6, 0xb, URZ ;  /* 0x0000000b06079899 */ /* 0x000fe400080006ff */
[----:B------:R-:W-:Y:S01]  /*1c00*/  @!UP1 USHF.L.U32 UR6, UR6, 0x1, URZ ;  /* 0x0000000106069899 */ /* 0x000fe200080006ff */
[----:B------:R-:W-:Y:S01]  /*1c10*/  STTM.16dp32bit_t0_t15.x32 tmem[UR12], RZ ;  /* 0x000000ff000079ed */ /* 0x000fe20008a8000c */
[----:B------:R-:W-:Y:S01]  /*1c20*/  STTM.16dp32bit_t16_t31.x32 tmem[UR12+0x20], RZ ;  /* 0x000020ff000079ed */ /* 0x000fe20008aa000c */
[----:B------:R-:W1:Y:S01]  /*1c30*/  FENCE.VIEW.ASYNC.T ;  /* 0x00000000000073c6 */ /* 0x000e620000000200 */
[----:B------:R-:W-:-:S04]  /*1c40*/  @!UP1 UIADD3 UR4, UPT, UPT, -UR5, 0x100000, URZ ;  /* 0x0010000005049890 */ /* 0x000fc8000fffe1ff */
[----:B------:R-:W-:Y:S02]  /*1c50*/  @!UP1 USHF.L.U32 UR5, UR4, 0xb, URZ ;  /* 0x0000000b04059899 */ /* 0x000fe400080006ff */
[----:B------:R-:W-:Y:S01]  /*1c60*/  @!UP1 USHF.L.U32 UR4, UR4, 0x1, URZ ;  /* 0x0000000104049899 */ /* 0x000fe200080006ff */
[----:B-1----:R-:W-:Y:S01]  /*1c70*/  BAR.SYNC.DEFER_BLOCKING 0x0 ;  /* 0x0000000000007b1d */ /* 0x002fe20000010000 */
[----:B------:R-:W-:Y:S01]  /*1c80*/  ISETP.NE.U32.AND P2, PT, R21, RZ, PT ;  /* 0x000000ff1500720c */ /* 0x000fe20003f45070 */
[----:B------:R-:W-:Y:S01]  /*1c90*/  VIADD R21, R19, UR10 ;  /* 0x0000000a13157c36 */ /* 0x000fe20008000000 */
[----:B------:R-:W-:Y:S01]  /*1ca0*/  LOP3.LUT R32, R36, 0xa, RZ, 0xfc, !PT ;  /* 0x0000000a24207812 */ /* 0x000fe200078efcff */
[----:B------:R-:W-:Y:S01]  /*1cb0*/  IMAD.U32 R79, RZ, RZ, UR14 ;  /* 0x0000000eff4f7e24 */ /* 0x000fe2000f8e00ff */
[----:B------:R-:W-:Y:S01]  /*1cc0*/  LEA.HI R28, R0, 0xe, RZ, 0x1a ;  /* 0x0000000e001c7811 */ /* 0x000fe200078fd0ff */
[----:B------:R-:W-:Y:S01]  /*1cd0*/  VOTEU.ALL UP1, P1 ;  /* 0x0000000000ff7886 */ /* 0x000fe20000820000 */
[----:B------:R-:W-:Y:S01]  /*1ce0*/  IMAD.U32 R87, RZ, RZ, UR14 ;  /* 0x0000000eff577e24 */ /* 0x000fe2000f8e00ff */
[C---:B------:R-:W-:Y:S01]  /*1cf0*/  LOP3.LUT R42, R36.reuse, 0x10, RZ, 0xfc, !PT ;  /* 0x00000010242a7812 */ /* 0x040fe200078efcff */
[----:B------:R-:W-:Y:S01]  /*1d00*/  IMAD R30, R9, 0x2, R24 ;  /* 0x00000002091e7824 */ /* 0x000fe200078e0218 */
[C---:B------:R-:W-:Y:S01]  /*1d10*/  LOP3.LUT R46, R36.reuse, 0x12, RZ, 0xfc, !PT ;  /* 0x00000012242e7812 */ /* 0x040fe200078efcff */
[----:B------:R-:W-:Y:S01]  /*1d20*/  VIADD R25, R23, UR10 ;  /* 0x0000000a17197c36 */ /* 0x000fe20008000000 */
[C---:B------:R-:W-:Y:S01]  /*1d30*/  LOP3.LUT R50, R36.reuse, 0x14, RZ, 0xfc, !PT ;  /* 0x0000001424327812 */ /* 0x040fe200078efcff */
[----:B------:R-:W-:Y:S01]  /*1d40*/  IMAD.WIDE R78, R79, 0x4, R4 ;  /* 0x000000044f4e7825 */ /* 0x000fe200078e0204 */
[C---:B------:R-:W-:Y:S01]  /*1d50*/  LOP3.LUT R31, R19.reuse, 0x30, RZ, 0x3c, !PT ;  /* 0x00000030131f7812 */ /* 0x040fe200078e3cff */
[----:B------:R-:W-:Y:S01]  /*1d60*/  USHF.L.U32 UR15, UR19, 0x5, URZ ;  /* 0x00000005130f7899 */ /* 0x000fe200080006ff */
[----:B------:R-:W-:Y:S01]  /*1d70*/  LOP3.LUT R35, R19, 0x40, RZ, 0x3c, !PT ;  /* 0x0000004013237812 */ /* 0x000fe200078e3cff */
[----:B------:R-:W-:Y:S01]  /*1d80*/  IMAD.WIDE R86, R87, 0x4, R38 ;  /* 0x0000000457567825 */ /* 0x000fe200078e0226 */
[C---:B------:R-:W-:Y:S01]  /*1d90*/  LOP3.LUT R134, R36.reuse, 0x16, RZ, 0xfc, !PT ;  /* 0x0000001624867812 */ /* 0x040fe200078efcff */
[----:B------:R-:W-:Y:S01]  /*1da0*/  USHF.R.S32.HI UR16, URZ, 0x1f, UR14 ;  /* 0x0000001fff107899 */ /* 0x000fe2000801140e */
[C---:B------:R-:W-:Y:S01]  /*1db0*/  LOP3.LUT R136, R36.reuse, 0x18, RZ, 0xfc, !PT ;  /* 0x0000001824887812 */ /* 0x040fe200078efcff */
[----:B------:R-:W-:Y:S01]  /*1dc0*/  IMAD.U32 R85, RZ, RZ, UR14 ;  /* 0x0000000eff557e24 */ /* 0x000fe2000f8e00ff */
[C---:B------:R-:W-:Y:S01]  /*1dd0*/  LOP3.LUT R138, R36.reuse, 0x1a, RZ, 0xfc, !PT ;  /* 0x0000001a248a7812 */ /* 0x040fe200078efcff */
[----:B------:R-:W-:Y:S01]  /*1de0*/  IMAD R34, R9, 0x2, R30 ;  /* 0x0000000209227824 */ /* 0x000fe200078e021e */
[----:B------:R-:W1:Y:S02]  /*1df0*/  FENCE.VIEW.ASYNC.S ;  /* 0x00000000000073c6 */ /* 0x000e640000000000 */
[----:B-1----:R-:W1:Y:S02]  /*1e00*/  @!UP1 SYNCS.EXCH.64 URZ, [UR13], UR6 ;  /* 0x000000060dff95b2 */ /* 0x002e640008000100 */
[----:B-1----:R-:W-:Y:S01]  /*1e10*/  BAR.SYNC.DEFER_BLOCKING 0x0 ;  /* 0x0000000000007b1d */ /* 0x002fe20000010000 */
[----:B------:R-:W-:Y:S01]  /*1e20*/  IMAD.U32 R27, RZ, RZ, UR18 ;  /* 0x00000012ff1b7e24 */ /* 0x000fe2000f8e00ff */
[----:B------:R-:W-:Y:S01]  /*1e30*/  LOP3.LUT R144, R36, 0x1c, RZ, 0xfc, !PT ;  /* 0x0000001c24907812 */ /* 0x000fe200078efcff */
[----:B------:R-:W-:Y:S01]  /*1e40*/  IMAD.WIDE R84, R85, 0x4, R40 ;  /* 0x0000000455547825 */ /* 0x000fe200078e0228 */
[----:B------:R-:W-:Y:S01]  /*1e50*/  LEA.HI R140, R0, 0x1e, RZ, 0x1a ;  /* 0x0000001e008c7811 */ /* 0x000fe200078fd0ff */
[----:B------:R-:W-:Y:S01]  /*1e60*/  USHF.L.U32 UR28, UR14, 0x2, URZ ;  /* 0x000000020e1c7899 */ /* 0x000fe200080006ff */
[----:B------:R-:W-:Y:S01]  /*1e70*/  LOP3.LUT R146, R19, 0x60, RZ, 0x3c, !PT ;  /* 0x0000006013927812 */ /* 0x000fe200078e3cff */
[----:B------:R-:W-:Y:S01]  /*1e80*/  IMAD.U32 R99, RZ, RZ, UR14 ;  /* 0x0000000eff637e24 */ /* 0x000fe2000f8e00ff */
[----:B------:R-:W-:-:S02]  /*1e90*/  USHF.L.U64.HI UR29, UR14, 0x2, UR16 ;  /* 0x000000020e1d7899 */ /* 0x000fc40008010210 */
[----:B------:R-:W-:Y:S01]  /*1ea0*/  IMAD.U32 R93, RZ, RZ, UR14 ;  /* 0x0000000eff5d7e24 */ /* 0x000fe2000f8e00ff */
[----:B------:R-:W-:Y:S01]  /*1eb0*/  USHF.R.S32.HI UR17, URZ, 0x1f, UR15 ;  /* 0x0000001fff117899 */ /* 0x000fe2000801140f */
[----:B------:R-:W-:Y:S01]  /*1ec0*/  IMAD R44, R28, UR18, RZ ;  /* 0x000000121c2c7c24 */ /* 0x000fe2000f8e02ff */
[----:B------:R-:W-:Y:S01]  /*1ed0*/  USHF.L.U32 UR30, UR15, 0x2, URZ ;  /* 0x000000020f1e7899 */ /* 0x000fe200080006ff */
[----:B------:R-:W-:Y:S01]  /*1ee0*/  IMAD.U32 R95, RZ, RZ, UR14 ;  /* 0x0000000eff5f7e24 */ /* 0x000fe2000f8e00ff */
[----:B------:R-:W-:Y:S01]  /*1ef0*/  USHF.L.U64.HI UR31, UR15, 0x2, UR17 ;  /* 0x000000020f1f7899 */ /* 0x000fe20008010211 */
[----:B------:R-:W-:Y:S02]  /*1f00*/  IMAD.U32 R97, RZ, RZ, UR14 ;  /* 0x0000000eff617e24 */ /* 0x000fe4000f8e00ff */
[----:B------:R-:W-:Y:S02]  /*1f10*/  IMAD.U32 R91, RZ, RZ, UR14 ;  /* 0x0000000eff5b7e24 */ /* 0x000fe4000f8e00ff */
[----:B------:R-:W-:-:S02]  /*1f20*/  IMAD.U32 R107, RZ, RZ, UR14 ;  /* 0x0000000eff6b7e24 */ /* 0x000fc4000f8e00ff */
[----:B------:R-:W-:Y:S02]  /*1f30*/  IMAD.U32 R101, RZ, RZ, UR14 ;  /* 0x0000000eff657e24 */ /* 0x000fe4000f8e00ff */
[----:B------:R-:W-:Y:S01]  /*1f40*/  IMAD.U32 R103, RZ, RZ, UR14 ;  /* 0x0000000eff677e24 */ /* 0x000fe2000f8e00ff */
[----:B------:R1:W2:Y:S02]  /*1f50*/  @!UP2 SYNCS.EXCH.64 URZ, [UR10+0xc008], UR4 ;  /* 0x00c008040affa5b2 */ /* 0x0002a40008000100 */
[----:B------:R-:W-:Y:S01]  /*1f60*/  @!PT LDS RZ, [RZ] ;  /* 0x00000000fffff984 */ /* 0x000fe20000000800 */
[----:B------:R-:W-:Y:S01]  /*1f70*/  @!PT LDS RZ, [RZ] ;  /* 0x00000000fffff984 */ /* 0x000fe20000000800 */
[----:B------:R-:W-:Y:S01]  /*1f80*/  @!PT LDS RZ, [RZ] ;  /* 0x00000000fffff984 */ /* 0x000fe20000000800 */
[----:B--2---:R2:W-:Y:S01]  /*1f90*/  LDGSTS.E [R21], desc[UR22][R4.64], P6 ;  /* 0x0000000004157fae */ /* 0x0045e2000b1a1016 */
[----:B------:R-:W-:Y:S02]  /*1fa0*/  IMAD.U32 R105, RZ, RZ, UR14 ;  /* 0x0000000eff697e24 */ /* 0x000fe4000f8e00ff */
[----:B------:R-:W-:Y:S01]  /*1fb0*/  IMAD.U32 R77, RZ, RZ, UR18 ;  /* 0x00000012ff4d7e24 */ /* 0x000fe2000f8e00ff */
[----:B------:R3:W-:Y:S01]  /*1fc0*/  LDGSTS.E [R21+0x8], desc[UR22][R38.64], P5 ;  /* 0x0000800026157fae */ /* 0x0007e2000a9a1016 */
[----:B------:R-:W-:-:S02]  /*1fd0*/  IMAD R142, R140, UR18, RZ ;  /* 0x000000128c8e7c24 */ /* 0x000fc4000f8e02ff */
[----:B------:R-:W-:Y:S01]  /*1fe0*/  VIADD R109, R11, 0xffffffe0 ;  /* 0xffffffe00b6d7836 */ /* 0x000fe20000000000 */
[----:B------:R4:W-:Y:S01]  /*1ff0*/  LDGSTS.E [R25], desc[UR22][R40.64], P4 ;  /* 0x0000000028197fae */ /* 0x0009e2000a1a1016 */
[----:B------:R-:W-:Y:S01]  /*2000*/  ISETP.GE.AND P4, PT, R32, R11, PT ;  /* 0x0000000b2000720c */ /* 0x000fe20003f86270 */
[----:B------:R-:W-:Y:S01]  /*2010*/  IMAD.U32 R119, RZ, RZ, UR15 ;  /* 0x0000000fff777e24 */ /* 0x000fe2000f8e00ff */
[----:B-1----:R-:W1:Y:S01]  /*2020*/  LDCU UR4, c[0x0][0x3b0] ;  /* 0x00007600ff0477ac */ /* 0x002e620008000800 */
[----:B--2---:R-:W-:Y:S01]  /*2030*/  LEA R4, P5, R30, R125, 0x2 ;  /* 0x0000007d1e047211 */ /* 0x004fe200078a10ff */
[----:B------:R-:W-:Y:S01]  /*2040*/  IMAD.U32 R131, RZ, RZ, UR15 ;  /* 0x0000000fff837e24 */ /* 0x000fe2000f8e00ff */
[----:B------:R-:W-:Y:S01]  /*2050*/  SEL R9, R6, RZ, !P4 ;  /* 0x000000ff06097207 */ /* 0x000fe20006000000 */
[----:B------:R-:W-:Y:S01]  /*2060*/  IMAD.U32 R129, RZ, RZ, UR15 ;  /* 0x0000000fff817e24 */ /* 0x000fe2000f8e00ff */
[----:B---3--:R-:W-:Y:S01]  /*2070*/  LOP3.LUT R38, R36, 0xc, RZ, 0xfc, !PT ;  /* 0x0000000c24267812 */ /* 0x008fe200078efcff */
[----:B------:R-:W-:Y:S01]  /*2080*/  VIADD R39, R35, UR10 ;  /* 0x0000000a23277c36 */ /* 0x000fe20008000000 */
[----:B------:R-:W-:Y:S01]  /*2090*/  LEA.HI.X.SX32 R5, R30, R7, 0x2, P5 ;  /* 0x000000071e057211 */ /* 0x000fe200028f16ff */
[----:B------:R-:W-:Y:S01]  /*20a0*/  IMAD.U32 R153, RZ, RZ, UR15 ;  /* 0x0000000fff997e24 */ /* 0x000fe2000f8e00ff */
[----:B------:R-:W-:Y:S01]  /*20b0*/  ISETP.GE.AND P6, PT, R38, R11, PT ;  /* 0x0000000b2600720c */ /* 0x000fe20003fc6270 */
[----:B----4-:R-:W-:Y:S01]  /*20c0*/  IMAD R40, R27, 0x2, R34 ;  /* 0x000000021b287824 */ /* 0x010fe200078e0222 */
[----:B------:R-:W-:Y:S01]  /*20d0*/  LEA R56, P5, R34, R125, 0x2 ;  /* 0x0000007d22387211 */ /* 0x000fe200078a10ff */
[----:B------:R2:W-:Y:S01]  /*20e0*/  LDGSTS.E [R25+0x8], desc[UR22][R4.64], P2 ;  /* 0x0000800004197fae */ /* 0x0005e200091a1016 */
[----:B------:R-:W-:Y:S01]  /*20f0*/  ISETP.GE.AND P4, PT, R28, R11, PT ;  /* 0x0000000b1c00720c */ /* 0x000fe20003f86270 */
[----:B------:R-:W-:Y:S01]  /*2100*/  IMAD.WIDE R98, R99, 0x4, R4 ;  /* 0x0000000463627825 */ /* 0x000fe200078e0204 */
[----:B------:R-:W-:-:S02]  /*2110*/  SEL R27, R6, RZ, !P6 ;  /* 0x000000ff061b7207 */ /* 0x000fc40007000000 */
[----:B------:R-:W-:Y:S01]  /*2120*/  LEA.HI.X.SX32 R57, R34, R7, 0x2, P5 ;  /* 0x0000000722397211 */ /* 0x000fe200028f16ff */
[----:B------:R-:W-:Y:S01]  /*2130*/  IMAD.U32 R41, RZ, RZ, UR18 ;  /* 0x00000012ff297e24 */ /* 0x000fe2000f8e00ff */
[----:B------:R-:W-:Y:S01]  /*2140*/  LEA R58, P5, R40, R125, 0x2 ;  /* 0x0000007d283a7211 */ /* 0x000fe200078a10ff */
[----:B-1----:R-:W-:Y:S01]  /*2150*/  IMAD R45, R45, UR4, RZ ;  /* 0x000000042d2d7c24 */ /* 0x002fe2000f8e02ff */
[----:B------:R-:W-:Y:S01]  /*2160*/  ISETP.NE.U32.AND P6, PT, R9, RZ, PT ;  /* 0x000000ff0900720c */ /* 0x000fe20003fc5070 */
[----:B------:R-:W-:Y:S01]  /*2170*/  IMAD.WIDE R92, R93, 0x4, R56 ;  /* 0x000000045d5c7825 */ /* 0x000fe200078e0238 */
[----:B------:R-:W-:Y:S02]  /*2180*/  SEL R9, R6, RZ, !P4 ;  /* 0x000000ff06097207 */ /* 0x000fe40006000000 */
[----:B------:R-:W-:Y:S01]  /*2190*/  ISETP.NE.U32.AND P4, PT, R27, RZ, PT ;  /* 0x000000ff1b00720c */ /* 0x000fe20003f85070 */
[----:B------:R-:W-:Y:S01]  /*21a0*/  IMAD R47, R47, UR4, RZ ;  /* 0x000000042f2f7c24 */ /* 0x000fe2000f8e02ff */
[----:B------:R-:W-:Y:S01]  /*21b0*/  LOP3.LUT R27, R19, 0x20, RZ, 0x3c, !PT ;  /* 0x00000020131b7812 */ /* 0x000fe200078e3cff */
[----:B------:R-:W-:Y:S01]  /*21c0*/  IMAD R49, R49, UR4, RZ ;  /* 0x0000000431317c24 */ /* 0x000fe2000f8e02ff */
[----:B------:R-:W-:Y:S01]  /*21d0*/  LEA.HI.X.SX32 R59, R40, R7, 0x2, P5 ;  /* 0x00000007283b7211 */ /* 0x000fe200028f16ff */
[----:B------:R-:W-:Y:S01]  /*21e0*/  IMAD R51, R51, UR4, RZ ;  /* 0x0000000433337c24 */ /* 0x000fe2000f8e02ff */
[----:B------:R-:W-:Y:S01]  /*21f0*/  ISETP.NE.U32.AND P5, PT, R9, RZ, PT ;  /* 0x000000ff0900720c */ /* 0x000fe20003fa5070 */
[----:B------:R-:W-:Y:S01]  /*2200*/  IMAD.U32 R9, RZ, RZ, UR18 ;  /* 0x00000012ff097e24 */ /* 0x000fe2000f8e00ff */
[----:B------:R-:W-:Y:S01]  /*2210*/  ISETP.GE.AND P2, PT, R42, R11, PT ;  /* 0x0000000b2a00720c */ /* 0x000fe20003f46270 */
[----:B------:R-:W-:-:S02]  /*2220*/  VIADD R29, R27, UR10 ;  /* 0x0000000a1b1d7c36 */ /* 0x000fc40008000000 */
[----:B------:R-:W-:Y:S01]  /*2230*/  IMAD R48, R9, 0x2, R40 ;  /* 0x0000000209307824 */ /* 0x000fe200078e0228 */
[----:B------:R-:W-:Y:S01]  /*2240*/  SEL R9, R6, RZ, !P2 ;  /* 0x000000ff06097207 */ /* 0x000fe20005000000 */
[----:B------:R-:W-:Y:S01]  /*2250*/  IMAD.WIDE R90, R91, 0x4, R58 ;  /* 0x000000045b5a7825 */ /* 0x000fe200078e023a */
[----:B------:R1:W-:Y:S01]  /*2260*/  LDGSTS.E [R29], desc[UR22][R56.64], P3 ;  /* 0x00000000381d7fae */ /* 0x0003e200099a1016 */
[-C--:B------:R-:W-:Y:S02]  /*2270*/  ISETP.GE.AND P3, PT, R46, R11.reuse, PT ;  /* 0x0000000b2e00720c */ /* 0x080fe40003f66270 */
[----:B------:R-:W-:Y:S01]  /*2280*/  ISETP.GE.AND P2, PT, R50, R11, PT ;  /* 0x0000000b3200720c */ /* 0x000fe20003f46270 */
[----:B------:R3:W-:Y:S01]  /*2290*/  LDGSTS.E [R29+0x8], desc[UR22][R58.64], P6 ;  /* 0x000080003a1d7fae */ /* 0x0007e2000b1a1016 */
[----:B--2---:R-:W-:Y:S01]  /*22a0*/  LEA R4, P6, R48, R125, 0x2 ;  /* 0x0000007d30047211 */ /* 0x004fe200078c10ff */
[----:B------:R-:W-:Y:S01]  /*22b0*/  IMAD R53, R53, UR4, RZ ;  /* 0x0000000435357c24 */ /* 0x000fe2000f8e02ff */
[----:B------:R-:W-:Y:S01]  /*22c0*/  SEL R33, R6, RZ, !P3 ;  /* 0x000000ff06217207 */ /* 0x000fe20005800000 */
[----:B------:R-:W-:Y:S01]  /*22d0*/  IMAD R55, R55, UR4, RZ ;  /* 0x0000000437377c24 */ /* 0x000fe2000f8e02ff */
[----:B------:R-:W-:Y:S01]  /*22e0*/  LEA.HI.X.SX32 R5, R48, R7, 0x2, P6 ;  /* 0x0000000730057211 */ /* 0x000fe200030f16ff */
[----:B------:R-:W-:Y:S01]  /*22f0*/  IMAD R127, R127, UR4, RZ ;  /* 0x000000047f7f7c24 */ /* 0x000fe2000f8e02ff */
[----:B------:R-:W-:Y:S01]  /*2300*/  ISETP.NE.U32.AND P6, PT, R9, RZ, PT ;  /* 0x000000ff0900720c */ /* 0x000fe20003fc5070 */
[----:B------:R-:W-:Y:S01]  /*2310*/  IMAD R135, R135, UR4, RZ ;  /* 0x0000000487877c24 */ /* 0x000fe2000f8e02ff */
[----:B-1----:R-:W-:Y:S01]  /*2320*/  LEA R56, P3, R44, R125, 0x2 ;  /* 0x0000007d2c387211 */ /* 0x002fe200078610ff */
[----:B------:R-:W-:Y:S01]  /*2330*/  IMAD.WIDE R94, R95, 0x4, R4 ;  /* 0x000000045f5e7825 */ /* 0x000fe200078e0204 */
[----:B------:R-:W-:-:S02]  /*2340*/  SEL R9, R6, RZ, !P2 ;  /* 0x000000ff06097207 */ /* 0x000fc40005000000 */
[----:B------:R-:W-:Y:S01]  /*2350*/  LEA.HI.X.SX32 R57, R44, R7, 0x2, P3 ;  /* 0x000000072c397211 */ /* 0x000fe200018f16ff */
[----:B------:R-:W-:Y:S01]  /*2360*/  IMAD R137, R137, UR4, RZ ;  /* 0x0000000489897c24 */ /* 0x000fe2000f8e02ff */
[----:B------:R-:W-:Y:S01]  /*2370*/  ISETP.NE.U32.AND P3, PT, R9, RZ, PT ;  /* 0x000000ff0900720c */ /* 0x000fe20003f65070 */
[----:B------:R-:W-:Y:S01]  /*2380*/  IMAD.U32 R9, RZ, RZ, UR18 ;  /* 0x00000012ff097e24 */ /* 0x000fe2000f8e00ff */
[----:B------:R-:W-:Y:S01]  /*2390*/  ISETP.NE.U32.AND P2, PT, R33, RZ, PT ;  /* 0x000000ff2100720c */ /* 0x000fe20003f45070 */
[----:B------:R-:W-:Y:S02]  /*23a0*/  VIADD R33, R31, UR10 ;  /* 0x0000000a1f217c36 */ /* 0x000fe40008000000 */
[----:B------:R-:W-:Y:S02]  /*23b0*/  IMAD R52, R9, 0x4, R48 ;  /* 0x0000000409347824 */ /* 0x000fe400078e0230 */
[----:B------:R-:W-:Y:S01]  /*23c0*/  IMAD.WIDE R96, R97, 0x4, R56 ;  /* 0x0000000461607825 */ /* 0x000fe200078e0238 */
[----:B------:R1:W-:Y:S02]  /*23d0*/  LDGSTS.E [R33], desc[UR22][R4.64], P4 ;  /* 0x0000000004217fae */ /* 0x0003e4000a1a1016 */
[C---:B---3--:R-:W-:Y:S01]  /*23e0*/  LEA R58, P4, R52.reuse, R125, 0x2 ;  /* 0x0000007d343a7211 */ /* 0x048fe200078810ff */
[----:B------:R-:W-:Y:S01]  /*23f0*/  IMAD R54, R9, 0x2, R52 ;  /* 0x0000000209367824 */ /* 0x000fe200078e0234 */
[----:B------:R2:W-:Y:S01]  /*2400*/  LDGSTS.E [R33+0x8], desc[UR22][R56.64], P5 ;  /* 0x0000800038217fae */ /* 0x0005e2000a9a1016 */
[----:B------:R-:W-:Y:S01]  /*2410*/  IMAD R139, R139, UR4, RZ ;  /* 0x000000048b8b7c24 */ /* 0x000fe2000f8e02ff */
[----:B------:R-:W-:Y:S01]  /*2420*/  LEA.HI.X.SX32 R59, R52, R7, 0x2, P4 ;  /* 0x00000007343b7211 */ /* 0x000fe200020f16ff */
[----:B------:R-:W-:Y:S01]  /*2430*/  IMAD R126, R41, 0x2, R54 ;  /* 0x00000002297e7824 */ /* 0x000fe200078e0236 */
[----:B------:R-:W-:Y:S01]  /*2440*/  ISETP.GE.AND P4, PT, R134, R11, PT ;  /* 0x0000000b8600720c */ /* 0x000fe20003f86270 */
[----:B------:R-:W-:-:S02]  /*2450*/  IMAD R141, R141, UR4, RZ ;  /* 0x000000048d8d7c24 */ /* 0x000fc4000f8e02ff */
[----:B------:R-:W-:Y:S01]  /*2460*/  IMAD.WIDE R106, R107, 0x4, R58 ;  /* 0x000000046b6a7825 */ /* 0x000fe200078e023a */
[----:B------:R-:W-:Y:S01]  /*2470*/  SEL R9, R6, RZ, !P4 ;  /* 0x000000ff06097207 */ /* 0x000fe20006000000 */
[----:B------:R3:W-:Y:S02]  /*2480*/  LDGSTS.E [R39], desc[UR22][R58.64], P6 ;  /* 0x000000003a277fae */ /* 0x0007e4000b1a1016 */
[----:B-1----:R-:W-:Y:S02]  /*2490*/  IMAD.U32 R5, RZ, RZ, UR18 ;  /* 0x00000012ff057e24 */ /* 0x002fe4000f8e00ff */
[----:B------:R-:W-:Y:S02]  /*24a0*/  IMAD R143, R143, UR4, RZ ;  /* 0x000000048f8f7c24 */ /* 0x000fe4000f8e02ff */
[----:B--2---:R-:W-:Y:S02]  /*24b0*/  IMAD R56, R5, 0x2, R126 ;  /* 0x0000000205387824 */ /* 0x004fe400078e027e */
[----:B------:R-:W-:-:S02]  /*24c0*/  IMAD R145, R145, UR4, RZ ;  /* 0x0000000491917c24 */ /* 0x000fc4000f8e02ff */
[----:B------:R-:W-:Y:S01]  /*24d0*/  IMAD R76, R5, 0x2, R56 ;  /* 0x00000002054c7824 */ /* 0x000fe200078e0238 */
[-C--:B------:R-:W-:Y:S01]  /*24e0*/  LEA R4, P5, R56, R125.reuse, 0x2 ;  /* 0x0000007d38047211 */ /* 0x080fe200078a10ff */
[----:B------:R-:W-:Y:S01]  /*24f0*/  IMAD R147, R147, UR4, RZ ;  /* 0x0000000493937c24 */ /* 0x000fe2000f8e02ff */
[----:B---3--:R-:W-:Y:S01]  /*2500*/  LEA R58, P6, R54, R125, 0x2 ;  /* 0x0000007d363a7211 */ /* 0x008fe200078c10ff */
[----:B------:R-:W-:Y:S01]  /*2510*/  IMAD R149, R149, UR4, RZ ;  /* 0x0000000495957c24 */ /* 0x000fe2000f8e02ff */
[----:B------:R-:W-:Y:S01]  /*2520*/  LEA.HI.X.SX32 R5, R56, R7, 0x2, P5 ;  /* 0x0000000738057211 */ /* 0x000fe200028f16ff */
[----:B------:R-:W-:Y:S01]  /*2530*/  IMAD R151, R151, UR4, RZ ;  /* 0x0000000497977c24 */ /* 0x000fe2000f8e02ff */
[----:B------:R-:W-:Y:S01]  /*2540*/  ISETP.GE.AND P5, PT, R136, R11, PT ;  /* 0x0000000b8800720c */ /* 0x000fe20003fa6270 */
[----:B------:R-:W-:Y:S01]  /*2550*/  IMAD.U32 R123, RZ, RZ, UR15 ;  /* 0x0000000fff7b7e24 */ /* 0x000fe2000f8e00ff */
[----:B------:R-:W-:Y:S01]  /*2560*/  LEA R56, P4, R126, R125, 0x2 ;  /* 0x0000007d7e387211 */ /* 0x000fe200078810ff */
[----:B------:R-:W-:Y:S01]  /*2570*/  IMAD.WIDE R104, R105, 0x4, R4 ;  /* 0x0000000469687825 */ /* 0x000fe200078e0204 */
[----:B------:R-:W-:-:S02]  /*2580*/  SEL R41, R6, RZ, !P5 ;  /* 0x000000ff06297207 */ /* 0x000fc40006800000 */
[-C--:B------:R-:W-:Y:S01]  /*2590*/  LEA.HI.X.SX32 R57, R126, R7.reuse, 0x2, P4 ;  /* 0x000000077e397211 */ /* 0x080fe200020f16ff */
[----:B------:R-:W-:Y:S01]  /*25a0*/  IMAD.U32 R121, RZ, RZ, UR15 ;  /* 0x0000000fff797e24 */ /* 0x000fe2000f8e00ff */
[----:B------:R-:W-:Y:S02]  /*25b0*/  ISETP.NE.U32.AND P4, PT, R41, RZ, PT ;  /* 0x000000ff2900720c */ /* 0x000fe40003f85070 */
[----:B------:R-:W-:Y:S01]  /*25c0*/  LEA.HI.X.SX32 R59, R54, R7, 0x2, P6 ;  /* 0x00000007363b7211 */ /* 0x000fe200030f16ff */
[----:B------:R-:W-:Y:S01]  /*25d0*/  IMAD.WIDE R102, R103, 0x4, R56 ;  /* 0x0000000467667825 */ /* 0x000fe200078e0238 */
[----:B------:R-:W-:Y:S02]  /*25e0*/  LOP3.LUT R41, R19, 0x50, RZ, 0x3c, !PT ;  /* 0x0000005013297812 */ /* 0x000fe400078e3cff */
[----:B------:R-:W-:Y:S01]  /*25f0*/  ISETP.NE.U32.AND P5, PT, R9, RZ, PT ;  /* 0x000000ff0900720c */ /* 0x000fe20003fa5070 */
[----:B------:R-:W-:Y:S01]  /*2600*/  IMAD.WIDE R100, R101, 0x4, R58 ;  /* 0x0000000465647825 */ /* 0x000fe200078e023a */
[----:B------:R1:W-:Y:S01]  /*2610*/  LDGSTS.E [R39+0x8], desc[UR22][R58.64], P2 ;  /* 0x000080003a277fae */ /* 0x0003e200091a1016 */
[----:B------:R-:W-:-:S02]  /*2620*/  ISETP.GE.AND P6, PT, R138, R11, PT ;  /* 0x0000000b8a00720c */ /* 0x000fc40003fc6270 */
[----:B------:R-:W-:Y:S02]  /*2630*/  VIADD R43, R41, UR10 ;  /* 0x0000000a292b7c36 */ /* 0x000fe40008000000 */
[----:B------:R-:W-:-:S03]  /*2640*/  SEL R9, R6, RZ, !P6 ;  /* 0x000000ff06097207 */ /* 0x000fc60007000000 */
[----:B------:R2:W-:Y:S01]  /*2650*/  LDGSTS.E [R43], desc[UR22][R56.64], P3 ;  /* 0x00000000382b7fae */ /* 0x0005e200099a1016 */
[-C--:B------:R-:W-:Y:S02]  /*2660*/  LEA R70, P3, R47, R80.reuse, 0x2 ;  /* 0x000000502f467211 */ /* 0x080fe400078610ff */
[----:B------:R-:W-:Y:S01]  /*2670*/  ISETP.NE.U32.AND P6, PT, R9, RZ, PT ;  /* 0x000000ff0900720c */ /* 0x000fe20003fc5070 */
[----:B------:R3:W-:Y:S01]  /*2680*/  LDGSTS.E [R43+0x8], desc[UR22][R4.64], P5 ;  /* 0x00008000042b7fae */ /* 0x0007e2000a9a1016 */
[----:B-1----:R-:W-:Y:S01]  /*2690*/  LEA R58, P2, R45, R80, 0x2 ;  /* 0x000000502d3a7211 */ /* 0x002fe200078410ff */
[----:B------:R-:W-:Y:S01]  /*26a0*/  IMAD.U32 R9, RZ, RZ, UR18 ;  /* 0x00000012ff097e24 */ /* 0x000fe2000f8e00ff */
[-C--:B------:R-:W-:Y:S02]  /*26b0*/  LEA.HI.X.SX32 R71, R47, R8.reuse, 0x2, P3 ;  /* 0x000000082f477211 */ /* 0x080fe400018f16ff */
[----:B------:R-:W-:Y:S01]  /*26c0*/  LEA.HI.X.SX32 R59, R45, R8, 0x2, P2 ;  /* 0x000000082d3b7211 */ /* 0x000fe200010f16ff */
[----:B------:R-:W-:Y:S01]  /*26d0*/  IMAD R108, R9, 0x2, R76 ;  /* 0x00000002096c7824 */ /* 0x000fe200078e024c */
[----:B------:R-:W-:-:S02]  /*26e0*/  LEA R72, P3, R51, R80, 0x2 ;  /* 0x0000005033487211 */ /* 0x000fc400078610ff */
[----:B--2---:R-:W-:Y:S01]  /*26f0*/  LEA R56, P2, R49, R80, 0x2 ;  /* 0x0000005031387211 */ /* 0x004fe200078410ff */
[----:B------:R-:W-:Y:S01]  /*2700*/  IMAD.WIDE R130, R131, 0x4, R58 ;  /* 0x0000000483827825 */ /* 0x000fe200078e023a */
[-C--:B------:R-:W-:Y:S02]  /*2710*/  LEA.HI.X.SX32 R73, R51, R8.reuse, 0x2, P3 ;  /* 0x0000000833497211 */ /* 0x080fe400018f16ff */
[----:B------:R-:W-:Y:S02]  /*2720*/  LEA.HI.X.SX32 R57, R49, R8, 0x2, P2 ;  /* 0x0000000831397211 */ /* 0x000fe400010f16ff */
[-C--:B---3--:R-:W-:Y:S02]  /*2730*/  LEA R4, P2, R53, R80.reuse, 0x2 ;  /* 0x0000005035047211 */ /* 0x088fe400078410ff */
[----:B------:R-:W-:Y:S01]  /*2740*/  LEA R74, P3, R55, R80, 0x2 ;  /* 0x00000050374a7211 */ /* 0x000fe200078610ff */
[----:B------:R-:W-:Y:S01]  /*2750*/  IMAD.WIDE R128, R129, 0x4, R56 ;  /* 0x0000000481807825 */ /* 0x000fe200078e0238 */
[----:B------:R-:W-:-:S02]  /*2760*/  LEA.HI.X.SX32 R5, R53, R8, 0x2, P2 ;  /* 0x0000000835057211 */ /* 0x000fc400010f16ff */
[----:B------:R-:W-:Y:S02]  /*2770*/  LEA R60, P2, R127, R80, 0x2 ;  /* 0x000000507f3c7211 */ /* 0x000fe400078410ff */
[-C--:B------:R-:W-:Y:S01]  /*2780*/  LEA.HI.X.SX32 R75, R55, R8.reuse, 0x2, P3 ;  /* 0x00000008374b7211 */ /* 0x080fe200018f16ff */
[----:B------:R-:W-:Y:S01]  /*2790*/  IMAD.WIDE R118, R119, 0x4, R4 ;  /* 0x0000000477767825 */ /* 0x000fe200078e0204 */
[----:B------:R-:W-:Y:S02]  /*27a0*/  LEA.HI.X.SX32 R61, R127, R8, 0x2, P2 ;  /* 0x000000087f3d7211 */ /* 0x000fe400010f16ff */
[-C--:B------:R-:W-:Y:S02]  /*27b0*/  LEA R116, P3, R135, R80.reuse, 0x2 ;  /* 0x0000005087747211 */ /* 0x080fe400078610ff */
[----:B------:R-:W-:Y:S01]  /*27c0*/  LEA R62, P2, R137, R80, 0x2 ;  /* 0x00000050893e7211 */ /* 0x000fe200078410ff */
[----:B------:R-:W-:Y:S01]  /*27d0*/  IMAD.WIDE R120, R121, 0x4, R60 ;  /* 0x0000000479787825 */ /* 0x000fe200078e023c */
[----:B------:R-:W-:-:S02]  /*27e0*/  LEA.HI.X.SX32 R117, R135, R8, 0x2, P3 ;  /* 0x0000000887757211 */ /* 0x000fc400018f16ff */
[----:B------:R-:W-:Y:S02]  /*27f0*/  LEA.HI.X.SX32 R63, R137, R8, 0x2, P2 ;  /* 0x00000008893f7211 */ /* 0x000fe400010f16ff */
[-C--:B------:R-:W-:Y:S02]  /*2800*/  LEA R114, P3, R139, R80.reuse, 0x2 ;  /* 0x000000508b727211 */ /* 0x080fe400078610ff */
[----:B------:R-:W-:Y:S01]  /*2810*/  LEA R64, P2, R141, R80, 0x2 ;  /* 0x000000508d407211 */ /* 0x000fe200078410ff */
[----:B------:R-:W-:Y:S01]  /*2820*/  IMAD.WIDE R122, R123, 0x4, R62 ;  /* 0x000000047b7a7825 */ /* 0x000fe200078e023e */
[-C--:B------:R-:W-:Y:S02]  /*2830*/  LEA.HI.X.SX32 R115, R139, R8.reuse, 0x2, P3 ;  /* 0x000000088b737211 */ /* 0x080fe400018f16ff */
[----:B------:R-:W-:Y:S02]  /*2840*/  LEA.HI.X.SX32 R65, R141, R8, 0x2, P2 ;  /* 0x000000088d417211 */ /* 0x000fe400010f16ff */
[----:B------:R-:W-:-:S02]  /*2850*/  LEA R88, P3, R143, R80, 0x2 ;  /* 0x000000508f587211 */ /* 0x000fc400078610ff */
[----:B------:R-:W-:Y:S02]  /*2860*/  LEA R66, P2, R145, R80, 0x2 ;  /* 0x0000005091427211 */ /* 0x000fe400078410ff */
[-C--:B------:R-:W-:Y:S02]  /*2870*/  LEA.HI.X.SX32 R89, R143, R8.reuse, 0x2, P3 ;  /* 0x000000088f597211 */ /* 0x080fe400018f16ff */
[----:B------:R-:W-:Y:S02]  /*2880*/  LEA.HI.X.SX32 R67, R145, R8, 0x2, P2 ;  /* 0x0000000891437211 */ /* 0x000fe400010f16ff */
[-C--:B------:R-:W-:Y:S02]  /*2890*/  LEA R82, P3, R147, R80.reuse, 0x2 ;  /* 0x0000005093527211 */ /* 0x080fe400078610ff */
[-C--:B------:R-:W-:Y:S02]  /*28a0*/  LEA R68, P2, R149, R80.reuse, 0x2 ;  /* 0x0000005095447211 */ /* 0x080fe400078410ff */
[----:B------:R-:W-:-:S02]  /*28b0*/  LEA R80, P5, R151, R80, 0x2 ;  /* 0x0000005097507211 */ /* 0x000fc400078a10ff */
[-C--:B------:R-:W-:Y:S02]  /*28c0*/  LEA.HI.X.SX32 R83, R147, R8.reuse, 0x2, P3 ;  /* 0x0000000893537211 */ /* 0x080fe400018f16ff */
[-C--:B------:R-:W-:Y:S02]  /*28d0*/  LEA.HI.X.SX32 R69, R149, R8.reuse, 0x2, P2 ;  /* 0x0000000895457211 */ /* 0x080fe400010f16ff */
[----:B------:R-:W-:Y:S01]  /*28e0*/  LEA.HI.X.SX32 R81, R151, R8, 0x2, P5 ;  /* 0x0000000897517211 */ /* 0x000fe200028f16ff */
[----:B------:R-:W-:Y:S01]  /*28f0*/  IMAD R8, R77, 0x2, R108 ;  /* 0x000000024d087824 */ /* 0x000fe200078e026c */
[----:B------:R-:W-:Y:S02]  /*2900*/  LEA R112, P5, R108, R125, 0x2 ;  /* 0x0000007d6c707211 */ /* 0x000fe400078a10ff */
[----:B------:R-:W-:Y:S02]  /*2910*/  ISETP.GE.AND P2, PT, R144, R11, PT ;  /* 0x0000000b9000720c */ /* 0x000fe40003f46270 */
[----:B------:R-:W-:-:S02]  /*2920*/  LEA.HI.X.SX32 R113, R108, R7, 0x2, P5 ;  /* 0x000000076c717211 */ /* 0x000fc400028f16ff */
[-C--:B------:R-:W-:Y:S02]  /*2930*/  LEA R110, P3, R76, R125.reuse, 0x2 ;  /* 0x0000007d4c6e7211 */ /* 0x080fe400078610ff */
[----:B------:R-:W-:Y:S02]  /*2940*/  LEA R132, P5, R8, R125, 0x2 ;  /* 0x0000007d08847211 */ /* 0x000fe400078a10ff */
[----:B------:R-:W-:Y:S02]  /*2950*/  SEL R9, R6, RZ, !P2 ;  /* 0x000000ff06097207 */ /* 0x000fe40005000000 */
[-C--:B------:R-:W-:Y:S02]  /*2960*/  LEA.HI.X.SX32 R111, R76, R7.reuse, 0x2, P3 ;  /* 0x000000074c6f7211 */ /* 0x080fe400018f16ff */
[----:B------:R-:W-:Y:S02]  /*2970*/  LEA.HI.X.SX32 R133, R8, R7, 0x2, P5 ;  /* 0x0000000708857211 */ /* 0x000fe400028f16ff */
[----:B------:R-:W-:-:S02]  /*2980*/  ISETP.GE.AND P3, PT, R140, R11, PT ;  /* 0x0000000b8c00720c */ /* 0x000fc40003f66270 */
[----:B------:R-:W-:Y:S01]  /*2990*/  ISETP.NE.U32.AND P5, PT, R9, RZ, PT ;  /* 0x000000ff0900720c */ /* 0x000fe20003fa5070 */
[----:B------:R-:W-:Y:S01]  /*29a0*/  VIADD R9, R146, UR10 ;  /* 0x0000000a92097c36 */ /* 0x000fe20008000000 */
[----:B------:R-:W-:Y:S02]  /*29b0*/  ISETP.GE.AND P2, PT, R10, R11, PT ;  /* 0x0000000b0a00720c */ /* 0x000fe40003f46270 */
[----:B------:R-:W-:Y:S02]  /*29c0*/  SEL R76, R6, RZ, !P3 ;  /* 0x000000ff064c7207 */ /* 0x000fe40005800000 */
[----:B------:R-:W-:Y:S01]  /*29d0*/  LEA R124, P3, R142, R125, 0x2 ;  /* 0x0000007d8e7c7211 */ /* 0x000fe200078610ff */
[----:B------:R-:W-:Y:S01]  /*29e0*/  LDGSTS.E [R9], desc[UR22][R110.64], P4 ;  /* 0x000000006e097fae */ /* 0x000fe2000a1a1016 */
[----:B------:R-:W-:Y:S02]  /*29f0*/  SEL R6, R6, RZ, !P2 ;  /* 0x000000ff06067207 */ /* 0x000fe40005000000 */
[----:B------:R-:W-:Y:S01]  /*2a00*/  ISETP.GE.AND P4, PT, R36, R109, PT ;  /* 0x0000006d2400720c */ /* 0x000fe20003f86270 */
[----:B------:R-:W-:Y:S01]  /*2a10*/  LDGSTS.E [R9+0x8], desc[UR22][R112.64], P6 ;  /* 0x0000800070097fae */ /* 0x000fe2000b1a1016 */
[----:B------:R-:W-:-:S02]  /*2a20*/  LEA.HI.X.SX32 R125, R142, R7, 0x2, P3 ;  /* 0x000000078e7d7211 */ /* 0x000fc400018f16ff */
[----:B------:R-:W-:Y:S02]  /*2a30*/  ISETP.NE.U32.AND P3, PT, R6, RZ, PT ;  /* 0x000000ff0600720c */ /* 0x000fe40003f65070 */
[----:B------:R-:W-:Y:S02]  /*2a40*/  ISETP.GE.AND P6, PT, R14, R109, PT ;  /* 0x0000006d0e00720c */ /* 0x000fe40003fc6270 */
[----:B------:R-:W-:Y:S02]  /*2a50*/  ISETP.NE.U32.AND P2, PT, R76, RZ, PT ;  /* 0x000000ff4c00720c */ /* 0x000fe40003f45070 */
[----:B------:R-:W-:Y:S02]  /*2a60*/  SEL R6, RZ, 0x4, P4 ;  /* 0x00000004ff067807 */ /* 0x000fe40002000000 */
[----:B------:R-:W-:Y:S02]  /*2a70*/  ISETP.GT.AND P4, PT, R13, 0x3f, PT ;  /* 0x0000003f0d00780c */ /* 0x000fe40003f84270 */
[----:B------:R-:W-:-:S02]  /*2a80*/  LOP3.LUT R8, R19, 0x70, RZ, 0x3c, !PT ;  /* 0x0000007013087812 */ /* 0x000fc400078e3cff */
[----:B------:R-:W-:Y:S02]  /*2a90*/  SEL R76, RZ, 0x4, P6 ;  /* 0x00000004ff4c7807 */ /* 0x000fe40003000000 */
[----:B------:R-:W-:Y:S01]  /*2aa0*/  ISETP.GE.AND P6, PT, R16, R109, PT ;  /* 0x0000006d1000720c */ /* 0x000fe20003fc6270 */
[----:B------:R-:W-:Y:S01]  /*2ab0*/  VIADD R7, R8, UR10 ;  /* 0x0000000a08077c36 */ /* 0x000fe20008000000 */
[----:B------:R-:W-:Y:S02]  /*2ac0*/  SEL R6, R6, RZ, P4 ;  /* 0x000000ff06067207 */ /* 0x000fe40002000000 */
[----:B------:R-:W-:Y:S02]  /*2ad0*/  SEL R77, RZ, 0x4, P6 ;  /* 0x00000004ff4d7807 */ /* 0x000fe40003000000 */
[----:B------:R-:W-:Y:S01]  /*2ae0*/  ISETP.NE.U32.AND P6, PT, R6, RZ, PT ;  /* 0x000000ff0600720c */ /* 0x000fe20003fc5070 */
[----:B------:R-:W-:Y:S01]  /*2af0*/  VIADD R6, R17, UR10 ;  /* 0x0000000a11067c36 */ /* 0x000fe20008000000 */
[----:B------:R-:W-:Y:S01]  /*2b00*/  LDGSTS.E [R7], desc[UR22][R132.64], P5 ;  /* 0x0000000084077fae */ /* 0x000fe2000a9a1016 */
[----:B------:R-:W-:-:S02]  /*2b10*/  SEL R77, R77, RZ, P4 ;  /* 0x000000ff4d4d7207 */ /* 0x000fc40002000000 */
[----:B------:R-:W-:Y:S01]  /*2b20*/  SEL R76, R76, RZ, P4 ;  /* 0x000000ff4c4c7207 */ /* 0x000fe20002000000 */
[----:B------:R-:W-:Y:S01]  /*2b30*/  LDGSTS.E [R7+0x8], desc[UR22][R124.64], P2 ;  /* 0x000080007c077fae */ /* 0x000fe200091a1016 */
[----:B------:R-:W-:Y:S01]  /*2b40*/  ISETP.NE.U32.AND P2, PT, R77, RZ, PT ;  /* 0x000000ff4d00720c */ /* 0x000fe20003f45070 */
[----:B------:R-:W-:Y:S01]  /*2b50*/  IMAD.U32 R77, RZ, RZ, UR15 ;  /* 0x0000000fff4d7e24 */ /* 0x000fe2000f8e00ff */
[----:B------:R-:W-:Y:S01]  /*2b60*/  ISETP.NE.U32.AND P5, PT, R76, RZ, PT ;  /* 0x000000ff4c00720c */ /* 0x000fe20003fa5070 */
[----:B------:R-:W0:Y:S04]  /*2b70*/  LDGDEPBAR ;  /* 0x00000000000079af */ /* 0x000e280000000000 */
[----:B------:R1:W-:Y:S04]  /*2b80*/  LDGSTS.E [R6+0x6000], desc[UR22][R58.64], P3 ;  /* 0x060000003a067fae */ /* 0x0003e800099a1016 */
[----:B------:R2:W-:Y:S04]  /*2b90*/  LDGSTS.E [R6+0x6400], desc[UR22][R56.64], P3 ;  /* 0x0640000038067fae */ /* 0x0005e800099a1016 */
[----:B------:R3:W-:Y:S04]  /*2ba0*/  LDGSTS.E [R6+0x6800], desc[UR22][R4.64], P3 ;  /* 0x0680000004067fae */ /* 0x0007e800099a1016 */
[----:B------:R-:W-:Y:S01]  /*2bb0*/  LDGSTS.E [R6+0x6c00], desc[UR22][R60.64], P3 ;  /* 0x06c000003c067fae */ /* 0x000fe200099a1016 */
[----:B-1----:R-:W-:-:S03]  /*2bc0*/  IMAD.U32 R59, RZ, RZ, UR15 ;  /* 0x0000000fff3b7e24 */ /* 0x002fc6000f8e00ff */
[----:B------:R1:W-:Y:S01]  /*2bd0*/  LDGSTS.E [R6+0x7000], desc[UR22][R62.64], P3 ;  /* 0x070000003e067fae */ /* 0x0003e200099a1016 */
[----:B--2---:R-:W-:Y:S01]  /*2be0*/  IMAD.WIDE R56, R77, 0x4, R64 ;  /* 0x000000044d387825 */ /* 0x004fe200078e0240 */
[----:B---3--:R-:W-:Y:S02]  /*2bf0*/  LOP3.LUT R5, R17, 0x40, RZ, 0x3c, !PT ;  /* 0x0000004011057812 */ /* 0x008fe400078e3cff */
[----:B------:R2:W-:Y:S01]  /*2c00*/  LDGSTS.E [R6+0x7400], desc[UR22][R64.64], P3 ;  /* 0x0740000040067fae */ /* 0x0005e200099a1016 */
[----:B------:R-:W-:-:S03]  /*2c10*/  IMAD.WIDE R58, R59, 0x4, R66 ;  /* 0x000000043b3a7825 */ /* 0x000fc600078e0242 */
[----:B------:R3:W-:Y:S01]  /*2c20*/  LDGSTS.E [R6+0x7800], desc[UR22][R66.64], P3 ;  /* 0x0780000042067fae */ /* 0x0007e200099a1016 */
[----:B------:R-:W-:Y:S02]  /*2c30*/  VIADD R4, R5, UR10 ;  /* 0x0000000a05047c36 */ /* 0x000fe40008000000 */
[----:B-1----:R-:W-:Y:S01]  /*2c40*/  IMAD.WIDE R62, R77, 0x4, R70 ;  /* 0x000000044d3e7825 */ /* 0x002fe200078e0246 */
[----:B------:R1:W-:Y:S03]  /*2c50*/  LDGSTS.E [R6+0x7c00], desc[UR22][R68.64], P3 ;  /* 0x07c0000044067fae */ /* 0x0003e600099a1016 */
[C---:B------:R-:W-:Y:S01]  /*2c60*/  IMAD.WIDE R60, R153.reuse, 0x4, R68 ;  /* 0x00000004993c7825 */ /* 0x040fe200078e0244 */
[----:B------:R4:W-:Y:S03]  /*2c70*/  LDGSTS.E [R4+0x6200], desc[UR22][R70.64], P3 ;  /* 0x0620000046047fae */ /* 0x0009e600099a1016 */
[----:B--2---:R-:W-:Y:S01]  /*2c80*/  IMAD.WIDE R64, R153, 0x4, R72 ;  /* 0x0000000499407825 */ /* 0x004fe200078e0248 */
[----:B------:R2:W-:Y:S03]  /*2c90*/  LDGSTS.E [R4+0x6600], desc[UR22][R72.64], P3 ;  /* 0x0660000048047fae */ /* 0x0005e600099a1016 */
[----:B---3--:R-:W-:Y:S01]  /*2ca0*/  IMAD.WIDE R66, R77, 0x4, R74 ;  /* 0x000000044d427825 */ /* 0x008fe200078e024a */
[----:B------:R3:W-:Y:S03]  /*2cb0*/  LDGSTS.E [R4+0x6a00], desc[UR22][R74.64], P3 ;  /* 0x06a000004a047fae */ /* 0x0007e600099a1016 */
[----:B-1----:R-:W-:Y:S01]  /*2cc0*/  IMAD.WIDE R68, R153, 0x4, R116 ;  /* 0x0000000499447825 */ /* 0x002fe200078e0274 */
[----:B------:R1:W-:Y:S03]  /*2cd0*/  LDGSTS.E [R4+0x6e00], desc[UR22][R116.64], P3 ;  /* 0x06e0000074047fae */ /* 0x0003e600099a1016 */
[----:B----4-:R-:W-:Y:S01]  /*2ce0*/  IMAD.WIDE R70, R77, 0x4, R114 ;  /* 0x000000044d467825 */ /* 0x010fe200078e0272 */
[----:B------:R-:W-:Y:S03]  /*2cf0*/  LDGSTS.E [R4+0x7200], desc[UR22][R114.64], P3 ;  /* 0x0720000072047fae */ /* 0x000fe600099a1016 */
[----:B--2---:R-:W-:Y:S01]  /*2d00*/  IMAD.WIDE R72, R153, 0x4, R88 ;  /* 0x0000000499487825 */ /* 0x004fe200078e0258 */
[----:B------:R2:W-:Y:S03]  /*2d10*/  LDGSTS.E [R4+0x7600], desc[UR22][R88.64], P3 ;  /* 0x0760000058047fae */ /* 0x0005e600099a1016 */
[----:B---3--:R-:W-:Y:S01]  /*2d20*/  IMAD.WIDE R74, R77, 0x4, R82 ;  /* 0x000000044d4a7825 */ /* 0x008fe200078e0252 */
[----:B------:R-:W-:Y:S03]  /*2d30*/  LDGSTS.E [R4+0x7a00], desc[UR22][R82.64], P3 ;  /* 0x07a0000052047fae */ /* 0x000fe600099a1016 */
[----:B------:R-:W-:Y:S01]  /*2d40*/  IMAD.WIDE R76, R153, 0x4, R80 ;  /* 0x00000004994c7825 */ /* 0x000fe200078e0250 */
[----:B------:R3:W-:Y:S01]  /*2d50*/  LDGSTS.E [R4+0x7e00], desc[UR22][R80.64], P3 ;  /* 0x07e0000050047fae */ /* 0x0007e200099a1016 */
[----:B------:R-:W-:-:S02]  /*2d60*/  ISETP.GE.AND P3, PT, R22, R109, PT ;  /* 0x0000006d1600720c */ /* 0x000fc40003f66270 */
[----:B-1----:R-:W-:Y:S01]  /*2d70*/  IMAD.U32 R117, RZ, RZ, UR14 ;  /* 0x0000000eff757e24 */ /* 0x002fe2000f8e00ff */
[----:B------:R-:W0:Y:S01]  /*2d80*/  LDGDEPBAR ;  /* 0x00000000000079af */ /* 0x000e220000000000 */
[----:B--2---:R-:W-:Y:S01]  /*2d90*/  SEL R88, RZ, 0x4, P3 ;  /* 0x00000004ff587807 */ /* 0x004fe20001800000 */
[----:B------:R-:W-:Y:S01]  /*2da0*/  IMAD.U32 R153, RZ, RZ, UR14 ;  /* 0x0000000eff997e24 */ /* 0x000fe2000f8e00ff */
[----:B------:R-:W-:Y:S01]  /*2db0*/  BAR.SYNC.DEFER_BLOCKING 0x0 ;  /* 0x0000000000007b1d */ /* 0x000fe20000010000 */
[-C--:B------:R-:W-:Y:S01]  /*2dc0*/  ISETP.GE.AND P3, PT, R32, R109.reuse, PT ;  /* 0x0000006d2000720c */ /* 0x080fe20003f66270 */
[----:B------:R-:W-:Y:S01]  /*2dd0*/  IMAD.WIDE R110, R117, 0x4, R110 ;  /* 0x00000004756e7825 */ /* 0x000fe200078e026e */
[----:B------:R-:W-:Y:S02]  /*2de0*/  SEL R88, R88, RZ, P4 ;  /* 0x000000ff58587207 */ /* 0x000fe40002000000 */
[----:B---3--:R-:W-:Y:S01]  /*2df0*/  SEL R80, RZ, 0x4, P3 ;  /* 0x00000004ff507807 */ /* 0x008fe20001800000 */
[----:B------:R-:W-:Y:S01]  /*2e00*/  IMAD.WIDE R112, R153, 0x4, R112 ;  /* 0x0000000499707825 */ /* 0x000fe200078e0270 */
[----:B------:R-:W-:-:S02]  /*2e10*/  ISETP.GE.AND P3, PT, R28, R109, PT ;  /* 0x0000006d1c00720c */ /* 0x000fc40003f66270 */
[----:B------:R-:W-:Y:S02]  /*2e20*/  SEL R81, R80, RZ, P4 ;  /* 0x000000ff50517207 */ /* 0x000fe40002000000 */
[----:B------:R-:W-:Y:S02]  /*2e30*/  SEL R115, RZ, 0x4, P3 ;  /* 0x00000004ff737807 */ /* 0x000fe40001800000 */
[-C--:B------:R-:W-:Y:S02]  /*2e40*/  ISETP.GE.AND P3, PT, R46, R109.reuse, PT ;  /* 0x0000006d2e00720c */ /* 0x080fe40003f66270 */
[----:B------:R-:W-:Y:S02]  /*2e50*/  SEL R115, R115, RZ, P4 ;  /* 0x000000ff73737207 */ /* 0x000fe40002000000 */
[----:B------:R-:W-:Y:S02]  /*2e60*/  SEL R108, RZ, 0x4, P3 ;  /* 0x00000004ff6c7807 */ /* 0x000fe40001800000 */
[----:B------:R-:W-:-:S02]  /*2e70*/  ISETP.GE.AND P3, PT, R50, R109, PT ;  /* 0x0000006d3200720c */ /* 0x000fc40003f66270 */
[----:B------:R-:W-:Y:S02]  /*2e80*/  SEL R108, R108, RZ, P4 ;  /* 0x000000ff6c6c7207 */ /* 0x000fe40002000000 */
[----:B------:R-:W-:Y:S01]  /*2e90*/  SEL R114, RZ, 0x4, P3 ;  /* 0x00000004ff727807 */ /* 0x000fe20001800000 */
[----:B------:R-:W-:Y:S01]  /*2ea0*/  @!PT LDS RZ, [RZ] ;  /* 0x00000000fffff984 */ /* 0x000fe20000000800 */
[----:B------:R-:W-:Y:S01]  /*2eb0*/  @!PT LDS RZ, [RZ] ;  /* 0x00000000fffff984 */ /* 0x000fe20000000800 */
[----:B------:R-:W-:Y:S01]  /*2ec0*/  @!PT LDS RZ, [RZ] ;  /* 0x00000000fffff984 */ /* 0x000fe20000000800 */
[----:B------:R1:W-:Y:S01]  /*2ed0*/  LDGSTS.E [R21+0x2000], desc[UR22][R78.64], P6 ;  /* 0x020000004e157fae */ /* 0x0003e2000b1a1016 */
[-C--:B------:R-:W-:Y:S02]  /*2ee0*/  ISETP.GE.AND P6, PT, R26, R109.reuse, PT ;  /* 0x0000006d1a00720c */ /* 0x080fe40003fc6270 */
[----:B------:R-:W-:Y:S01]  /*2ef0*/  SEL R114, R114, RZ, P4 ;  /* 0x000000ff72727207 */ /* 0x000fe20002000000 */
[----:B------:R2:W-:Y:S01]  /*2f00*/  LDGSTS.E [R21+0x2008], desc[UR22][R86.64], P5 ;  /* 0x0200800056157fae */ /* 0x0005e2000a9a1016 */
[----:B------:R-:W-:Y:S02]  /*2f10*/  SEL R82, RZ, 0x4, P6 ;  /* 0x00000004ff527807 */ /* 0x000fe40003000000 */
[----:B------:R-:W-:Y:S01]  /*2f20*/  ISETP.GE.AND P6, PT, R38, R109, PT ;  /* 0x0000006d2600720c */ /* 0x000fe20003fc6270 */
[----:B------:R3:W-:Y:S01]  /*2f30*/  LDGSTS.E [R25+0x2000], desc[UR22][R84.64], P2 ;  /* 0x0200000054197fae */ /* 0x0007e200091a1016 */
[----:B------:R-:W-:-:S02]  /*2f40*/  SEL R82, R82, RZ, P4 ;  /* 0x000000ff52527207 */ /* 0x000fc40002000000 */
[----:B------:R-:W-:Y:S02]  /*2f50*/  SEL R83, RZ, 0x4, P6 ;  /* 0x00000004ff537807 */ /* 0x000fe40003000000 */
[----:B------:R-:W-:Y:S02]  /*2f60*/  ISETP.GE.AND P6, PT, R42, R109, PT ;  /* 0x0000006d2a00720c */ /* 0x000fe40003fc6270 */
[----:B------:R-:W-:Y:S02]  /*2f70*/  ISETP.NE.U32.AND P3, PT, R82, RZ, PT ;  /* 0x000000ff5200720c */ /* 0x000fe40003f65070 */
[----:B------:R-:W-:Y:S02]  /*2f80*/  SEL R89, RZ, 0x4, P6 ;  /* 0x00000004ff597807 */ /* 0x000fe40003000000 */
[----:B-1----:R-:W-:Y:S02]  /*2f90*/  IADD3 R78, P6, PT, R78, UR28, RZ ;  /* 0x0000001c4e4e7c10 */ /* 0x002fe4000ffde0ff */
[----:B------:R-:W-:-:S02]  /*2fa0*/  IADD3 R80, P2, PT, R86, UR28, RZ ;  /* 0x0000001c56507c10 */ /* 0x000fc4000ff5e0ff */
[----:B------:R-:W-:Y:S02]  /*2fb0*/  IADD3.X R79, PT, PT, R79, UR29, RZ, P6, !PT ;  /* 0x0000001d4f4f7c10 */ /* 0x000fe4000b7fe4ff */
[----:B------:R-:W-:Y:S02]  /*2fc0*/  ISETP.NE.U32.AND P6, PT, R88, RZ, PT ;  /* 0x000000ff5800720c */ /* 0x000fe40003fc5070 */
[----:B------:R-:W-:Y:S02]  /*2fd0*/  ISETP.NE.U32.AND P5, PT, R81, RZ, PT ;  /* 0x000000ff5100720c */ /* 0x000fe40003fa5070 */
[----:B------:R-:W-:Y:S02]  /*2fe0*/  IADD3.X R81, PT, PT, R87, UR29, RZ, P2, !PT ;  /* 0x0000001d57517c10 */ /* 0x000fe400097fe4ff */
[----:B------:R-:W-:Y:S02]  /*2ff0*/  IADD3 R82, P2, PT, R84, UR28, RZ ;  /* 0x0000001c54527c10 */ /* 0x000fe4000ff5e0ff */
[----:B--2---:R-:W-:-:S02]  /*3000*/  SEL R86, R83, RZ, P4 ;  /* 0x000000ff53567207 */ /* 0x004fc40002000000 */
[----:B------:R-:W-:Y:S02]  /*3010*/  IADD3.X R83, PT, PT, R85, UR29, RZ, P2, !PT ;  /* 0x0000001d55537c10 */ /* 0x000fe400097fe4ff */
[----:B------:R-:W-:Y:S01]  /*3020*/  ISETP.NE.U32.AND P2, PT, R86, RZ, PT ;  /* 0x000000ff5600720c */ /* 0x000fe20003f45070 */
[----:B------:R1:W-:Y:S01]  /*3030*/  LDGSTS.E [R25+0x2008], desc[UR22][R98.64], P6 ;  /* 0x0200800062197fae */ /* 0x0003e2000b1a1016 */
[----:B------:R-:W-:-:S03]  /*3040*/  ISETP.NE.U32.AND P6, PT, R115, RZ, PT ;  /* 0x000000ff7300720c */ /* 0x000fc60003fc5070 */
[----:B------:R-:W-:Y:S01]  /*3050*/  LDGSTS.E [R29+0x2000], desc[UR22][R92.64], P3 ;  /* 0x020000005c1d7fae */ /* 0x000fe200099a1016 */
[----:B---3--:R-:W-:-:S03]  /*3060*/  IADD3 R84, P3, PT, R98, UR28, RZ ;  /* 0x0000001c62547c10 */ /* 0x008fc6000ff7e0ff */
[----:B------:R2:W-:Y:S01]  /*3070*/  LDGSTS.E [R29+0x2008], desc[UR22][R90.64], P5 ;  /* 0x020080005a1d7fae */ /* 0x0005e2000a9a1016 */
[----:B------:R-:W-:Y:S02]  /*3080*/  IADD3.X R85, PT, PT, R99, UR29, RZ, P3, !PT ;  /* 0x0000001d63557c10 */ /* 0x000fe40009ffe4ff */
[----:B------:R-:W-:Y:S01]  /*3090*/  IADD3 R88, P3, PT, R90, UR28, RZ ;  /* 0x0000001c5a587c10 */ /* 0x000fe2000ff7e0ff */
[----:B------:R3:W-:Y:S01]  /*30a0*/  LDGSTS.E [R33+0x2000], desc[UR22][R94.64], P2 ;  /* 0x020000005e217fae */ /* 0x0007e200091a1016 */
[----:B-1----:R-:W-:Y:S02]  /*30b0*/  SEL R98, R89, RZ, P4 ;  /* 0x000000ff59627207 */ /* 0x002fe40002000000 */
[----:B------:R-:W-:Y:S01]  /*30c0*/  IADD3 R86, P5, PT, R92, UR28, RZ ;  /* 0x0000001c5c567c10 */ /* 0x000fe2000ffbe0ff */
[----:B------:R1:W-:Y:S01]  /*30d0*/  LDGSTS.E [R33+0x2008], desc[UR22][R96.64], P6 ;  /* 0x0200800060217fae */ /* 0x0003e2000b1a1016 */
[----:B------:R-:W-:Y:S02]  /*30e0*/  IADD3.X R89, PT, PT, R91, UR29, RZ, P3, !PT ;  /* 0x0000001d5b597c10 */ /* 0x000fe40009ffe4ff */
[----:B------:R-:W-:Y:S01]  /*30f0*/  ISETP.NE.U32.AND P3, PT, R98, RZ, PT ;  /* 0x000000ff6200720c */ /* 0x000fe20003f65070 */
[----:B--2---:R-:W-:Y:S01]  /*3100*/  IMAD.U32 R91, RZ, RZ, UR14 ;  /* 0x0000000eff5b7e24 */ /* 0x004fe2000f8e00ff */
[----:B------:R-:W-:-:S02]  /*3110*/  IADD3.X R87, PT, PT, R93, UR29, RZ, P5, !PT ;  /* 0x0000001d5d577c10 */ /* 0x000fc4000affe4ff */
[----:B------:R-:W-:Y:S01]  /*3120*/  ISETP.GE.AND P5, PT, R134, R109, PT ;  /* 0x0000006d8600720c */ /* 0x000fe20003fa6270 */
[----:B------:R-:W-:Y:S01]  /*3130*/  IMAD.WIDE R132, R91, 0x4, R132 ;  /* 0x000000045b847825 */ /* 0x000fe200078e0284 */
[----:B------:R-:W-:Y:S02]  /*3140*/  IADD3 R90, P2, PT, R94, UR28, RZ ;  /* 0x0000001c5e5a7c10 */ /* 0x000fe4000ff5e0ff */
[----:B------:R-:W-:Y:S02]  /*3150*/  SEL R99, RZ, 0x4, P5 ;  /* 0x00000004ff637807 */ /* 0x000fe40002800000 */
[----:B------:R-:W-:Y:S02]  /*3160*/  ISETP.NE.U32.AND P5, PT, R108, RZ, PT ;  /* 0x000000ff6c00720c */ /* 0x000fe40003fa5070 */
[----:B------:R-:W-:Y:S01]  /*3170*/  IADD3.X R91, PT, PT, R95, UR29, RZ, P2, !PT ;  /* 0x0000001d5f5b7c10 */ /* 0x000fe200097fe4ff */
[----:B------:R2:W-:Y:S01]  /*3180*/  LDGSTS.E [R39+0x2000], desc[UR22][R106.64], P3 ;  /* 0x020000006a277fae */ /* 0x0005e200099a1016 */
[----:B---3--:R-:W-:-:S02]  /*3190*/  IADD3 R94, P3, PT, R106, UR28, RZ ;  /* 0x0000001c6a5e7c10 */ /* 0x008fc4000ff7e0ff */
[----:B------:R-:W-:Y:S02]  /*31a0*/  ISETP.NE.U32.AND P2, PT, R114, RZ, PT ;  /* 0x000000ff7200720c */ /* 0x000fe40003f45070 */
[----:B------:R-:W-:Y:S02]  /*31b0*/  SEL R99, R99, RZ, P4 ;  /* 0x000000ff63637207 */ /* 0x000fe40002000000 */
[----:B------:R-:W-:Y:S02]  /*31c0*/  IADD3.X R95, PT, PT, R107, UR29, RZ, P3, !PT ;  /* 0x0000001d6b5f7c10 */ /* 0x000fe40009ffe4ff */
[----:B------:R-:W-:Y:S01]  /*31d0*/  ISETP.NE.U32.AND P3, PT, R99, RZ, PT ;  /* 0x000000ff6300720c */ /* 0x000fe20003f65070 */
[----:B------:R3:W-:Y:S01]  /*31e0*/  LDGSTS.E [R39+0x2008], desc[UR22][R100.64], P5 ;  /* 0x0200800064277fae */ /* 0x0007e2000a9a1016 */
[----:B------:R-:W-:Y:S02]  /*31f0*/  IADD3 R92, P6, PT, R96, UR28, RZ ;  /* 0x0000001c605c7c10 */ /* 0x000fe4000ffde0ff */
[----:B------:R-:W-:-:S02]  /*3200*/  ISETP.GE.AND P5, PT, R136, R109, PT ;  /* 0x0000006d8800720c */ /* 0x000fc40003fa6270 */
[----:B------:R-:W-:Y:S01]  /*3210*/  IADD3.X R93, PT, PT, R97, UR29, RZ, P6, !PT ;  /* 0x0000001d615d7c10 */ /* 0x000fe2000b7fe4ff */
[----:B------:R4:W-:Y:S01]  /*3220*/  LDGSTS.E [R43+0x2000], desc[UR22][R102.64], P2 ;  /* 0x02000000662b7fae */ /* 0x0009e200091a1016 */
[----:B-1----:R-:W-:Y:S02]  /*3230*/  IADD3 R96, P6, PT, R100, UR28, RZ ;  /* 0x0000001c64607c10 */ /* 0x002fe4000ffde0ff */
[----:B------:R-:W-:Y:S02]  /*3240*/  SEL R99, RZ, 0x4, P5 ;  /* 0x00000004ff637807 */ /* 0x000fe40002800000 */
[----:B------:R-:W-:Y:S01]  /*3250*/  ISETP.GE.AND P2, PT, R140, R109, PT ;  /* 0x0000006d8c00720c */ /* 0x000fe20003f46270 */
[----:B------:R1:W-:Y:S01]  /*3260*/  LDGSTS.E [R43+0x2008], desc[UR22][R104.64], P3 ;  /* 0x02008000682b7fae */ /* 0x0003e200099a1016 */
[----:B------:R-:W-:Y:S02]  /*3270*/  IADD3.X R97, PT, PT, R101, UR29, RZ, P6, !PT ;  /* 0x0000001d65617c10 */ /* 0x000fe4000b7fe4ff */
[----:B--2---:R-:W-:-:S02]  /*3280*/  SEL R106, R99, RZ, P4 ;  /* 0x000000ff636a7207 */ /* 0x004fc40002000000 */
[-C--:B------:R-:W-:Y:S02]  /*3290*/  ISETP.GE.AND P6, PT, R138, R109.reuse, PT ;  /* 0x0000006d8a00720c */ /* 0x080fe40003fc6270 */
[----:B------:R-:W-:Y:S02]  /*32a0*/  IADD3 R98, P5, PT, R102, UR28, RZ ;  /* 0x0000001c66627c10 */ /* 0x000fe4000ffbe0ff */
[----:B------:R-:W-:Y:S02]  /*32b0*/  SEL R107, RZ, 0x4, P2 ;  /* 0x00000004ff6b7807 */ /* 0x000fe40001000000 */
[----:B------:R-:W-:Y:S02]  /*32c0*/  ISETP.GE.AND P3, PT, R144, R109, PT ;  /* 0x0000006d9000720c */ /* 0x000fe40003f66270 */
[----:B------:R-:W-:Y:S02]  /*32d0*/  ISETP.NE.U32.AND P2, PT, R106, RZ, PT ;  /* 0x000000ff6a00720c */ /* 0x000fe40003f45070 */
[----:B---3--:R-:W-:-:S02]  /*32e0*/  SEL R101, RZ, 0x4, P6 ;  /* 0x00000004ff657807 */ /* 0x008fc40003000000 */
[----:B------:R-:W-:Y:S02]  /*32f0*/  IADD3.X R99, PT, PT, R103, UR29, RZ, P5, !PT ;  /* 0x0000001d67637c10 */ /* 0x000fe4000affe4ff */
[----:B------:R-:W-:Y:S02]  /*3300*/  ISETP.GE.AND P6, PT, R10, R109, PT ;  /* 0x0000006d0a00720c */ /* 0x000fe40003fc6270 */
[----:B----4-:R-:W-:Y:S02]  /*3310*/  SEL R103, RZ, 0x4, P3 ;  /* 0x00000004ff677807 */ /* 0x010fe40001800000 */
[----:B------:R-:W-:Y:S02]  /*3320*/  SEL R102, R101, RZ, P4 ;  /* 0x000000ff65667207 */ /* 0x000fe40002000000 */
[----:B------:R-:W-:Y:S01]  /*3330*/  SEL R106, RZ, 0x4, P6 ;  /* 0x00000004ff6a7807 */ /* 0x000fe20003000000 */
[----:B------:R2:W-:Y:S01]  /*3340*/  LDGSTS.E [R9+0x2000], desc[UR22][R110.64], P2 ;  /* 0x020000006e097fae */ /* 0x0005e200091a1016 */
[----:B------:R-:W-:-:S02]  /*3350*/  SEL R103, R103, RZ, P4 ;  /* 0x000000ff67677207 */ /* 0x000fc40002000000 */
[----:B------:R-:W-:Y:S02]  /*3360*/  SEL R107, R107, RZ, P4 ;  /* 0x000000ff6b6b7207 */ /* 0x000fe40002000000 */
[----:B------:R-:W-:Y:S02]  /*3370*/  ISETP.NE.U32.AND P3, PT, R102, RZ, PT ;  /* 0x000000ff6600720c */ /* 0x000fe40003f65070 */
[----:B------:R-:W-:Y:S02]  /*3380*/  SEL R106, R106, RZ, P4 ;  /* 0x000000ff6a6a7207 */ /* 0x000fe40002000000 */
[----:B------:R-:W-:Y:S02]  /*3390*/  ISETP.NE.U32.AND P6, PT, R103, RZ, PT ;  /* 0x000000ff6700720c */ /* 0x000fe40003fc5070 */
[----:B------:R-:W-:Y:S01]  /*33a0*/  ISETP.NE.U32.AND P4, PT, R107, RZ, PT ;  /* 0x000000ff6b00720c */ /* 0x000fe20003f85070 */
[----:B------:R-:W-:Y:S01]  /*33b0*/  IMAD.U32 R107, RZ, RZ, UR14 ;  /* 0x0000000eff6b7e24 */ /* 0x000fe2000f8e00ff */
[----:B------:R-:W-:-:S02]  /*33c0*/  ISETP.NE.U32.AND P2, PT, R106, RZ, PT ;  /* 0x000000ff6a00720c */ /* 0x000fc40003f45070 */
[----:B------:R-:W-:Y:S01]  /*33d0*/  IADD3 R100, P5, PT, R104, UR28, RZ ;  /* 0x0000001c68647c10 */ /* 0x000fe2000ffbe0ff */
[----:B------:R-:W-:Y:S02]  /*33e0*/  IMAD.WIDE R124, R107, 0x4, R124 ;  /* 0x000000046b7c7825 */ /* 0x000fe400078e027c */
[----:B------:R3:W-:Y:S01]  /*33f0*/  LDGSTS.E [R9+0x2008], desc[UR22][R112.64], P3 ;  /* 0x0200800070097fae */ /* 0x0007e200099a1016 */
[----:B------:R-:W-:Y:S02]  /*3400*/  IADD3.X R101, PT, PT, R105, UR29, RZ, P5, !PT ;  /* 0x0000001d69657c10 */ /* 0x000fe4000affe4ff */
[----:B------:R-:W-:Y:S01]  /*3410*/  IADD3 R102, P5, PT, R110, UR28, RZ ;  /* 0x0000001c6e667c10 */ /* 0x000fe2000ffbe0ff */
[----:B------:R-:W-:Y:S01]  /*3420*/  LDGSTS.E [R7+0x2000], desc[UR22][R132.64], P6 ;  /* 0x0200000084077fae */ /* 0x000fe2000b1a1016 */
[----:B------:R-:W-:Y:S02]  /*3430*/  IADD3 R106, P3, PT, R132, UR28, RZ ;  /* 0x0000001c846a7c10 */ /* 0x000fe4000ff7e0ff */
[----:B------:R-:W-:Y:S01]  /*3440*/  IADD3.X R103, PT, PT, R111, UR29, RZ, P5, !PT ;  /* 0x0000001d6f677c10 */ /* 0x000fe2000affe4ff */
[----:B------:R-:W-:Y:S01]  /*3450*/  LDGSTS.E [R7+0x2008], desc[UR22][R124.64], P4 ;  /* 0x020080007c077fae */ /* 0x000fe2000a1a1016 */
[----:B-1----:R-:W-:-:S02]  /*3460*/  IADD3 R104, P5, PT, R112, UR28, RZ ;  /* 0x0000001c70687c10 */ /* 0x002fc4000ffbe0ff */
[----:B------:R-:W-:Y:S01]  /*3470*/  IADD3.X R107, PT, PT, R133, UR29, RZ, P3, !PT ;  /* 0x0000001d856b7c10 */ /* 0x000fe20009ffe4ff */
[----:B------:R-:W0:Y:S01]  /*3480*/  LDGDEPBAR ;  /* 0x00000000000079af */ /* 0x000e220000000000 */
[----:B------:R-:W-:Y:S02]  /*3490*/  IADD3.X R105, PT, PT, R113, UR29, RZ, P5, !PT ;  /* 0x0000001d71697c10 */ /* 0x000fe4000affe4ff */
[----:B------:R-:W-:Y:S01]  /*34a0*/  IADD3 R108, P5, PT, R130, UR30, RZ ;  /* 0x0000001e826c7c10 */ /* 0x000fe2000ffbe0ff */
[----:B------:R1:W-:Y:S01]  /*34b0*/  LDGSTS.E [R6+0x8000], desc[UR22][R130.64], P2 ;  /* 0x0800000082067fae */ /* 0x0003e200091a1016 */
[----:B--2---:R-:W-:Y:S02]  /*34c0*/  IADD3 R110, P3, PT, R128, UR30, RZ ;  /* 0x0000001e806e7c10 */ /* 0x004fe4000ff7e0ff */
[----:B------:R-:W-:Y:S01]  /*34d0*/  IADD3.X R109, PT, PT, R131, UR31, RZ, P5, !PT ;  /* 0x0000001f836d7c10 */ /* 0x000fe2000affe4ff */
[----:B------:R-:W-:Y:S01]  /*34e0*/  LDGSTS.E [R6+0x8400], desc[UR22][R128.64], P2 ;  /* 0x0840000080067fae */ /* 0x000fe200091a1016 */
[----:B------:R-:W-:-:S02]  /*34f0*/  IADD3.X R111, PT, PT, R129, UR31, RZ, P3, !PT ;  /* 0x0000001f816f7c10 */ /* 0x000fc40009ffe4ff */
[----:B------:R-:W-:Y:S01]  /*3500*/  IADD3 R114, P3, PT, R120, UR30, RZ ;  /* 0x0000001e78727c10 */ /* 0x000fe2000ff7e0ff */
[----:B------:R-:W-:Y:S01]  /*3510*/  LDGSTS.E [R6+0x8800], desc[UR22][R118.64], P2 ;  /* 0x0880000076067fae */ /* 0x000fe200091a1016 */
[----:B---3--:R-:W-:Y:S02]  /*3520*/  IADD3 R112, P4, PT, R118, UR30, RZ ;  /* 0x0000001e76707c10 */ /* 0x008fe4000ff9e0ff */
[----:B------:R-:W-:Y:S01]  /*3530*/  IADD3.X R115, PT, PT, R121, UR31, RZ, P3, !PT ;  /* 0x0000001f79737c10 */ /* 0x000fe20009ffe4ff */
[----:B------:R2:W-:Y:S01]  /*3540*/  LDGSTS.E [R6+0x8c00], desc[UR22][R120.64], P2 ;  /* 0x08c0000078067fae */ /* 0x0005e200091a1016 */
[----:B-1----:R-:W-:Y:S01]  /*3550*/  VIADD R131, R11, 0xffffffc0 ;  /* 0xffffffc00b837836 */ /* 0x002fe20000000000 */
[----:B------:R-:W-:Y:S02]  /*3560*/  IADD3 R116, P5, PT, R122, UR30, RZ ;  /* 0x0000001e7a747c10 */ /* 0x000fe4000ffbe0ff */
[----:B------:R1:W-:Y:S01]  /*3570*/  LDGSTS.E [R6+0x9000], desc[UR22][R122.64], P2 ;  /* 0x090000007a067fae */ /* 0x0003e200091a1016 */
[----:B------:R-:W-:-:S02]  /*3580*/  ISETP.LT.OR P6, PT, R13, 0x20, P0 ;  /* 0x000000200d00780c */ /* 0x000fc400007c1670 */
[-C--:B------:R-:W-:Y:S01]  /*3590*/  ISETP.GE.AND P3, PT, R36, R131.reuse, PT ;  /* 0x000000832400720c */ /* 0x080fe20003f66270 */
[----:B------:R3:W-:Y:S01]  /*35a0*/  LDGSTS.E [R6+0x9400], desc[UR22][R56.64], P2 ;  /* 0x0940000038067fae */ /* 0x0007e200091a1016 */
[----:B------:R-:W-:Y:S02]  /*35b0*/  IADD3.X R113, PT, PT, R119, UR31, RZ, P4, !PT ;  /* 0x0000001f77717c10 */ /* 0x000fe4000a7fe4ff */
[-C--:B------:R-:W-:Y:S01]  /*35c0*/  ISETP.GE.AND P4, PT, R14, R131.reuse, PT ;  /* 0x000000830e00720c */ /* 0x080fe20003f86270 */
[----:B------:R3:W-:Y:S01]  /*35d0*/  LDGSTS.E [R6+0x9800], desc[UR22][R58.64], P2 ;  /* 0x098000003a067fae */ /* 0x0007e200091a1016 */
[----:B--2---:R-:W-:Y:S02]  /*35e0*/  SEL R120, RZ, 0x4, P3 ;  /* 0x00000004ff787807 */ /* 0x004fe40001800000 */
[----:B------:R-:W-:Y:S01]  /*35f0*/  ISETP.GE.AND P3, PT, R16, R131, PT ;  /* 0x000000831000720c */ /* 0x000fe20003f66270 */
[----:B------:R3:W-:Y:S01]  /*3600*/  LDGSTS.E [R6+0x9c00], desc[UR22][R60.64], P2 ;  /* 0x09c000003c067fae */ /* 0x0007e200091a1016 */
[----:B------:R-:W-:-:S02]  /*3610*/  IADD3.X R117, PT, PT, R123, UR31, RZ, P5, !PT ;  /* 0x0000001f7b757c10 */ /* 0x000fc4000affe4ff */
[----:B------:R-:W-:Y:S01]  /*3620*/  IADD3 R118, P5, PT, R124, UR28, RZ ;  /* 0x0000001c7c767c10 */ /* 0x000fe2000ffbe0ff */
[----:B------:R3:W-:Y:S01]  /*3630*/  LDGSTS.E [R4+0x8200], desc[UR22][R62.64], P2 ;  /* 0x082000003e047fae */ /* 0x0007e200091a1016 */
[----:B-1----:R-:W-:Y:S02]  /*3640*/  SEL R122, RZ, 0x4, P3 ;  /* 0x00000004ff7a7807 */ /* 0x002fe40001800000 */
[----:B------:R-:W-:Y:S01]  /*3650*/  SEL R121, RZ, 0x4, P4 ;  /* 0x00000004ff797807 */ /* 0x000fe20002000000 */
[----:B------:R3:W-:Y:S01]  /*3660*/  LDGSTS.E [R4+0x8600], desc[UR22][R64.64], P2 ;  /* 0x0860000040047fae */ /* 0x0007e200091a1016 */
[----:B------:R-:W-:Y:S02]  /*3670*/  ISETP.GE.AND P3, PT, R22, R131, PT ;  /* 0x000000831600720c */ /* 0x000fe40003f66270 */
[----:B------:R-:W-:Y:S01]  /*3680*/  IADD3.X R119, PT, PT, R125, UR29, RZ, P5, !PT ;  /* 0x0000001d7d777c10 */ /* 0x000fe2000affe4ff */
[----:B------:R3:W-:Y:S04]  /*3690*/  LDGSTS.E [R4+0x8a00], desc[UR22][R66.64], P2 ;  /* 0x08a0000042047fae */ /* 0x0007e800091a1016 */
[----:B------:R3:W-:Y:S04]  /*36a0*/  LDGSTS.E [R4+0x8e00], desc[UR22][R68.64], P2 ;  /* 0x08e0000044047fae */ /* 0x0007e800091a1016 */
[----:B------:R3:W-:Y:S04]  /*36b0*/  LDGSTS.E [R4+0x9200], desc[UR22][R70.64], P2 ;  /* 0x0920000046047fae */ /* 0x0007e800091a1016 */
[----:B------:R3:W-:Y:S04]  /*36c0*/  LDGSTS.E [R4+0x9600], desc[UR22][R72.64], P2 ;  /* 0x0960000048047fae */ /* 0x0007e800091a1016 */
[----:B------:R3:W-:Y:S04]  /*36d0*/  LDGSTS.E [R4+0x9a00], desc[UR22][R74.64], P2 ;  /* 0x09a000004a047fae */ /* 0x0007e800091a1016 */
[----:B------:R3:W-:Y:S01]  /*36e0*/  LDGSTS.E [R4+0x9e00], desc[UR22][R76.64], P2 ;  /* 0x09e000004c047fae */ /* 0x0007e200091a1016 */
[----:B------:R-:W-:-:S03]  /*36f0*/  ISETP.GT.AND P2, PT, R13, 0x5f, PT ;  /* 0x0000005f0d00780c */ /* 0x000fc60003f44270 */
[----:B------:R-:W0:Y:S01]  /*3700*/  LDGDEPBAR ;  /* 0x00000000000079af */ /* 0x000e220000000000 */
[----:B------:R-:W-:Y:S02]  /*3710*/  SEL R120, R120, RZ, P2 ;  /* 0x000000ff78787207 */ /* 0x000fe40001000000 */
[----:B------:R-:W-:Y:S02]  /*3720*/  SEL R121, R121, RZ, P2 ;  /* 0x000000ff79797207 */ /* 0x000fe40001000000 */
[----:B------:R-:W-:Y:S02]  /*3730*/  ISETP.NE.U32.AND P5, PT, R120, RZ, PT ;  /* 0x000000ff7800720c */ /* 0x000fe40003fa5070 */
[----:B------:R-:W-:Y:S02]  /*3740*/  SEL R122, R122, RZ, P2 ;  /* 0x000000ff7a7a7207 */ /* 0x000fe40001000000 */
[----:B------:R-:W-:Y:S02]  /*3750*/  SEL R120, RZ, 0x4, P3 ;  /* 0x00000004ff787807 */ /* 0x000fe40001800000 */
[----:B------:R-:W-:-:S02]  /*3760*/  ISETP.NE.U32.AND P4, PT, R121, RZ, PT ;  /* 0x000000ff7900720c */ /* 0x000fc40003f85070 */
[----:B------:R-:W-:Y:S02]  /*3770*/  ISETP.NE.U32.AND P3, PT, R122, RZ, PT ;  /* 0x000000ff7a00720c */ /* 0x000fe40003f65070 */
[----:B------:R-:W-:Y:S01]  /*3780*/  SEL R120, R120, RZ, P2 ;  /* 0x000000ff78787207 */ /* 0x000fe20001000000 */
[----:B------:R-:W-:-:S04]  /*3790*/  DEPBAR.LE SB0, 0x2 ;  /* 0x000080800000791a */ /* 0x000fc80000000000 */
[----:B------:R-:W-:Y:S06]  /*37a0*/  BAR.SYNC.DEFER_BLOCKING 0x0 ;  /* 0x0000000000007b1d */ /* 0x000fec0000010000 */
[----:B---3--:R-:W-:Y:S05]  /*37b0*/  @P6 BRA `(.L_x_6) ;  /* 0x0000000000846947 */ /* 0x008fea0003800000 */
[----:B------:R-:W-:Y:S02]  /*37c0*/  UIADD3 UR4, UPT, UPT, UR10, 0x6000, URZ ;  /* 0x000060000a047890 */ /* 0x000fe4000fffe0ff */
[----:B------:R-:W-:Y:S02]  /*37d0*/  USHF.R.U32.HI UR6, URZ, 0x4, UR10 ;  /* 0x00000004ff067899 */ /* 0x000fe4000801160a */
[----:B------:R-:W-:Y:S02]  /*37e0*/  USHF.R.U32.HI UR4, URZ, 0x4, UR4 ;  /* 0x00000004ff047899 */ /* 0x000fe40008011604 */
[----:B------:R-:W-:Y:S02]  /*37f0*/  USGXT.U32 UR6, UR6, 0xe ;  /* 0x0000000e0606789a */ /* 0x000fe40008000000 */
[----:B------:R-:W-:Y:S02]  /*3800*/  USGXT.U32 UR8, UR4, 0xe ;  /* 0x0000000e0408789a */ /* 0x000fe40008000000 */
[----:B------:R-:W-:-:S02]  /*3810*/  UIADD3 UR38, UP1, UPT, UR6, 0x2, URZ ;  /* 0x0000000206267890 */ /* 0x000fc4000ff3e0ff */
[----:B------:R-:W-:Y:S01]  /*3820*/  UIADD3 UR36, UP2, UPT, UR8, 0x2, URZ ;  /* 0x0000000208247890 */ /* 0x000fe2000ff5e0ff */
[----:B------:R-:W-:Y:S01]  /*3830*/  UMOV UR4, URZ ;  /* 0x000000ff00047c82 */ /* 0x000fe20008000000 */
[----:B------:R-:W-:Y:S01]  /*3840*/  UMOV UR40, 0x0 ;  /* 0x0000000000287882 */ /* 0x000fe20000000000 */
[----:B------:R-:W-:Y:S02]  /*3850*/  UIADD3.X UR39, UPT, UPT, UR4, 0x40004040, URZ, UP1, !UPT ;  /* 0x4000404004277890 */ /* 0x000fe40008ffe4ff */
[----:B------:R-:W-:Y:S02]  /*3860*/  UIADD3.X UR37, UPT, UPT, UR4, 0x40004040, URZ, UP2, !UPT ;  /* 0x4000404004257890 */ /* 0x000fe400097fe4ff */
[----:B------:R-:W-:Y:S02]  /*3870*/  UIADD3.64 UR20, UPT, UPT, UR38, 0x2, URZ ;  /* 0x0000000226147897 */ /* 0x000fe4000fffe0ff */
[----:B------:R-:W-:Y:S02]  /*3880*/  UIADD3.64 UR24, UPT, UPT, UR36, 0x2, URZ ;  /* 0x0000000224187897 */ /* 0x000fe4000fffe0ff */
[----:B------:R-:W-:-:S02]  /*3890*/  UIADD3.64 UR32, UPT, UPT, UR38, 0x4, URZ ;  /* 0x0000000426207897 */ /* 0x000fc4000fffe0ff */
[----:B------:R-:W-:Y:S01]  /*38a0*/  UIADD3.64 UR34, UPT, UPT, UR36, 0x4, URZ ;  /* 0x0000000424227897 */ /* 0x000fe2000fffe0ff */
[----:B------:R-:W-:Y:S01]  /*38b0*/  UMOV UR41, 0x4100910 ;  /* 0x0410091000297882 */ /* 0x000fe20000000000 */
[----:B------:R-:W-:Y:S01]  /*38c0*/  UMOV UR7, 0x40004040 ;  /* 0x4000404000077882 */ /* 0x000fe20000000000 */
[----:B------:R-:W-:Y:S01]  /*38d0*/  UMOV UR9, 0x40004040 ;  /* 0x4000404000097882 */ /* 0x000fe20000000000 */
[----:B------:R-:W-:Y:S01]  /*38e0*/  UMOV UR42, 0x0 ;  /* 0x00000000002a7882 */ /* 0x000fe20000000000 */
[----:B------:R-:W-:Y:S01]  /*38f0*/  UMOV UR43, 0x4100910 ;  /* 0x04100910002b7882 */ /* 0x000fe20000000000 */
[----:B------:R-:W-:Y:S01]  /*3900*/  UMOV UR44, 0x0 ;  /* 0x00000000002c7882 */ /* 0x000fe20000000000 */
[----:B------:R-:W-:Y:S01]  /*3910*/  UMOV UR45, 0x4100910 ;  /* 0x04100910002d7882 */ /* 0x000fe20000000000 */
[----:B------:R-:W-:Y:S01]  /*3920*/  UMOV UR4, UR13 ;  /* 0x0000000d00047c82 */ /* 0x000fe20008000000 */
[----:B------:R-:W-:Y:S01]  /*3930*/  UMOV UR5, URZ ;  /* 0x000000ff00057c82 */ /* 0x000fe20008000000 */
[----:B------:R1:W-:Y:S01]  /*3940*/  UTCHMMA gdesc[UR6], gdesc[UR8], tmem[UR27], tmem[UR40], idesc[UR41], !UPT ;  /* 0x00ff2808060075ea */ /* 0x0003e2000f80001b */
[----:B------:R-:W-:Y:S01]  /*3950*/  UMOV UR46, 0x0 ;  /* 0x00000000002e7882 */ /* 0x000fe20000000000 */
[----:B------:R-:W-:Y:S01]  /*3960*/  UMOV UR47, 0x4100910 ;  /* 0x04100910002f7882 */ /* 0x000fe20000000000 */
[----:B------:R1:W-:Y:S01]  /*3970*/  UTCHMMA gdesc[UR38], gdesc[UR36], tmem[UR27], tmem[UR42], idesc[UR43], UPT ;  /* 0x00ff2a24260075ea */ /* 0x0003e2000b80001b */
[----:B------:R-:W-:Y:S01]  /*3980*/  UMOV UR4, UR4 ;  /* 0x0000000400047c82 */ /* 0x000fe20008000000 */
[----:B------:R1:W-:Y:S01]  /*3990*/  UTCHMMA gdesc[UR20], gdesc[UR24], tmem[UR27], tmem[UR44], idesc[UR45], UPT ;  /* 0x00ff2c18140075ea */ /* 0x0003e2000b80001b */
[----:B------:R1:W-:Y:S01]  /*39a0*/  UTCHMMA gdesc[UR32], gdesc[UR34], tmem[UR27], tmem[UR46], idesc[UR47], UPT ;  /* 0x00ff2e22200075ea */ /* 0x0003e2000b80001b */
[----:B------:R1:W-:Y:S01]  /*39b0*/  UTCBAR [UR4], URZ ;  /* 0x000000ff040073e9 */ /* 0x0003e200080000ff */
[----:B------:R-:W-:Y:S01]  /*39c0*/  NOP ;  /* 0x0000000000007918 */ /* 0x000fe20000000000 */
.L_x_6:
[----:B------:R-:W-:Y:S01]  /*39d0*/  BAR.SYNC.DEFER_BLOCKING 0x0 ;  /* 0x0000000000007b1d */ /* 0x000fe20000010000 */
[----:B------:R-:W-:-:S04]  /*39e0*/  IADD3 R56, P6, PT, R56, UR30, RZ ;  /* 0x0000001e38387c10 */ /* 0x000fc8000ffde0ff */
[----:B------:R-:W-:Y:S01]  /*39f0*/  IADD3.X R57, PT, PT, R57, UR31, RZ, P6, !PT ;  /* 0x0000001f39397c10 */ /* 0x000fe2000b7fe4ff */
[----:B-1----:R-:W-:Y:S01]  /*3a00*/  UMOV UR4, URZ ;  /* 0x000000ff00047c82 */ /* 0x002fe20008000000 */
[----:B------:R-:W-:-:S04]  /*3a10*/  IADD3 R58, P6, PT, R58, UR30, RZ ;  /* 0x0000001e3a3a7c10 */ /* 0x000fc8000ffde0ff */
[----:B------:R-:W-:Y:S02]  /*3a20*/  IADD3.X R59, PT, PT, R59, UR31, RZ, P6, !PT ;  /* 0x0000001f3b3b7c10 */ /* 0x000fe4000b7fe4ff */
[----:B------:R-:W-:-:S04]  /*3a30*/  IADD3 R62, P6, PT, R62, UR30, RZ ;  /* 0x0000001e3e3e7c10 */ /* 0x000fc8000ffde0ff */
[----:B------:R-:W-:Y:S02]  /*3a40*/  IADD3.X R63, PT, PT, R63, UR31, RZ, P6, !PT ;  /* 0x0000001f3f3f7c10 */ /* 0x000fe4000b7fe4ff */
[----:B------:R-:W-:-:S04]  /*3a50*/  IADD3 R64, P6, PT, R64, UR30, RZ ;  /* 0x0000001e40407c10 */ /* 0x000fc8000ffde0ff */
[----:B------:R-:W-:Y:S01]  /*3a60*/  IADD3.X R65, PT, PT, R65, UR31, RZ, P6, !PT ;  /* 0x0000001f41417c10 */ /* 0x000fe2000b7fe4ff */
[----:B------:R-:W-:Y:S01]  /*3a70*/  @!PT LDS RZ, [RZ] ;  /* 0x00000000fffff984 */ /* 0x000fe20000000800 */
[----:B------:R-:W-:Y:S01]  /*3a80*/  @!PT LDS RZ, [RZ] ;  /* 0x00000000fffff984 */ /* 0x000fe20000000800 */
[----:B------:R-:W-:Y:S01]  /*3a90*/  @!PT LDS RZ, [RZ] ;  /* 0x00000000fffff984 */ /* 0x000fe20000000800 */
[----:B------:R-:W-:Y:S01]  /*3aa0*/  LDGSTS.E [R21+0x4000], desc[UR22][R78.64], P5 ;  /* 0x040000004e157fae */ /* 0x000fe2000a9a1016 */
[----:B------:R-:W-:Y:S02]  /*3ab0*/  ISETP.NE.U32.AND P5, PT, R120, RZ, PT ;  /* 0x000000ff7800720c */ /* 0x000fe40003fa5070 */
[----:B------:R-:W-:Y:S01]  /*3ac0*/  IADD3 R68, P6, PT, R68, UR30, RZ ;  /* 0x0000001e44447c10 */ /* 0x000fe2000ffde0ff */
[----:B------:R1:W-:Y:S01]  /*3ad0*/  LDGSTS.E [R21+0x4008], desc[UR22][R80.64], P4 ;  /* 0x0400800050157fae */ /* 0x0003e2000a1a1016 */
[-C--:B------:R-:W-:Y:S02]  /*3ae0*/  ISETP.GE.AND P4, PT, R26, R131.reuse, PT ;  /* 0x000000831a00720c */ /* 0x080fe40003f86270 */
[----:B------:R-:W-:Y:S01]  /*3af0*/  IADD3.X R69, PT, PT, R69, UR31, RZ, P6, !PT ;  /* 0x0000001f45457c10 */ /* 0x000fe2000b7fe4ff */
[----:B------:R-:W-:Y:S01]  /*3b00*/  LDGSTS.E [R25+0x4000], desc[UR22][R82.64], P3 ;  /* 0x0400000052197fae */ /* 0x000fe200099a1016 */
[----:B------:R-:W-:-:S02]  /*3b10*/  ISETP.GE.AND P3, PT, R32, R131, PT ;  /* 0x000000832000720c */ /* 0x000fc40003f66270 */
[----:B------:R-:W-:Y:S02]  /*3b20*/  SEL R120, RZ, 0x4, P4 ;  /* 0x00000004ff787807 */ /* 0x000fe40002000000 */
[-C--:B------:R-:W-:Y:S01]  /*3b30*/  ISETP.GE.AND P4, PT, R28, R131.reuse, PT ;  /* 0x000000831c00720c */ /* 0x080fe20003f86270 */
[----:B------:R2:W-:Y:S01]  /*3b40*/  LDGSTS.E [R25+0x4008], desc[UR22][R84.64], P5 ;  /* 0x0400800054197fae */ /* 0x0005e2000a9a1016 */
[----:B------:R-:W-:Y:S02]  /*3b50*/  SEL R120, R120, RZ, P2 ;  /* 0x000000ff78787207 */ /* 0x000fe40001000000 */
[----:B-1----:R-:W-:Y:S02]  /*3b60*/  SEL R21, RZ, 0x4, P3 ;  /* 0x00000004ff157807 */ /* 0x002fe40001800000 */
[----:B------:R-:W-:Y:S02]  /*3b70*/  SEL R79, RZ, 0x4, P4 ;  /* 0x00000004ff4f7807 */ /* 0x000fe40002000000 */
[----:B------:R-:W-:-:S02]  /*3b80*/  ISETP.GE.AND P4, PT, R38, R131, PT ;  /* 0x000000832600720c */ /* 0x000fc40003f86270 */
[----:B------:R-:W-:Y:S02]  /*3b90*/  SEL R21, R21, RZ, P2 ;  /* 0x000000ff15157207 */ /* 0x000fe40001000000 */
[----:B------:R-:W-:Y:S02]  /*3ba0*/  ISETP.GE.AND P3, PT, R42, R131, PT ;  /* 0x000000832a00720c */ /* 0x000fe40003f66270 */
[----:B------:R-:W-:Y:S02]  /*3bb0*/  ISETP.NE.U32.AND P5, PT, R120, RZ, PT ;  /* 0x000000ff7800720c */ /* 0x000fe40003fa5070 */
[----:B------:R-:W-:Y:S02]  /*3bc0*/  SEL R78, RZ, 0x4, P4 ;  /* 0x00000004ff4e7807 */ /* 0x000fe40002000000 */
[----:B------:R-:W-:Y:S02]  /*3bd0*/  ISETP.NE.U32.AND P4, PT, R21, RZ, PT ;  /* 0x000000ff1500720c */ /* 0x000fe40003f85070 */
[----:B------:R-:W-:-:S02]  /*3be0*/  SEL R21, RZ, 0x4, P3 ;  /* 0x00000004ff157807 */ /* 0x000fc40001800000 */
[----:B------:R-:W-:Y:S02]  /*3bf0*/  IADD3 R60, P3, PT, R60, UR30, RZ ;  /* 0x0000001e3c3c7c10 */ /* 0x000fe4000ff7e0ff */
[----:B------:R-:W-:Y:S02]  /*3c00*/  SEL R78, R78, RZ, P2 ;  /* 0x000000ff4e4e7207 */ /* 0x000fe40001000000 */
[----:B------:R-:W-:Y:S01]  /*3c10*/  IADD3.X R61, PT, PT, R61, UR31, RZ, P3, !PT ;  /* 0x0000001f3d3d7c10 */ /* 0x000fe20009ffe4ff */
[----:B------:R-:W-:Y:S01]  /*3c20*/  LDGSTS.E [R29+0x4000], desc[UR22][R86.64], P5 ;  /* 0x04000000561d7fae */ /* 0x000fe2000a9a1016 */
[----:B------:R-:W-:Y:S02]  /*3c30*/  ISETP.NE.U32.AND P3, PT, R78, RZ, PT ;  /* 0x000000ff4e00720c */ /* 0x000fe40003f65070 */
[----:B------:R-:W-:Y:S01]  /*3c40*/  SEL R79, R79, RZ, P2 ;  /* 0x000000ff4f4f7207 */ /* 0x000fe20001000000 */
[----:B------:R-:W-:Y:S01]  /*3c50*/  LDGSTS.E [R29+0x4008], desc[UR22][R88.64], P4 ;  /* 0x04008000581d7fae */ /* 0x000fe2000a1a1016 */
[----:B------:R-:W-:-:S02]  /*3c60*/  ISETP.GE.AND P5, PT, R46, R131, PT ;  /* 0x000000832e00720c */ /* 0x000fc40003fa6270 */
[----:B------:R-:W-:Y:S02]  /*3c70*/  ISETP.NE.U32.AND P4, PT, R79, RZ, PT ;  /* 0x000000ff4f00720c */ /* 0x000fe40003f85070 */
[----:B------:R-:W-:Y:S02]  /*3c80*/  SEL R21, R21, RZ, P2 ;  /* 0x000000ff15157207 */ /* 0x000fe40001000000 */
[----:B--2---:R-:W-:Y:S02]  /*3c90*/  SEL R25, RZ, 0x4, P5 ;  /* 0x00000004ff197807 */ /* 0x004fe40002800000 */
[----:B------:R-:W-:Y:S01]  /*3ca0*/  ISETP.NE.U32.AND P5, PT, R21, RZ, PT ;  /* 0x000000ff1500720c */ /* 0x000fe20003fa5070 */
[----:B------:R-:W-:Y:S01]  /*3cb0*/  LDGSTS.E [R33+0x4000], desc[UR22][R90.64], P3 ;  /* 0x040000005a217fae */ /* 0x000fe200099a1016 */
[----:B------:R-:W-:Y:S02]  /*3cc0*/  ISETP.GE.AND P3, PT, R50, R131, PT ;  /* 0x000000833200720c */ /* 0x000fe40003f66270 */
[----:B------:R-:W-:-:S02]  /*3cd0*/  SEL R25, R25, RZ, P2 ;  /* 0x000000ff19197207 */ /* 0x000fc40001000000 */
[----:B------:R-:W-:Y:S01]  /*3ce0*/  SEL R21, RZ, 0x4, P3 ;  /* 0x00000004ff157807 */ /* 0x000fe20001800000 */
[----:B------:R1:W-:Y:S01]  /*3cf0*/  LDGSTS.E [R33+0x4008], desc[UR22][R92.64], P4 ;  /* 0x040080005c217fae */ /* 0x0003e2000a1a1016 */
[----:B------:R-:W-:Y:S02]  /*3d00*/  ISETP.NE.U32.AND P3, PT, R25, RZ, PT ;  /* 0x000000ff1900720c */ /* 0x000fe40003f65070 */
[----:B------:R-:W-:Y:S02]  /*3d10*/  IADD3 R66, P4, PT, R66, UR30, RZ ;  /* 0x0000001e42427c10 */ /* 0x000fe4000ff9e0ff */
[----:B------:R-:W-:Y:S01]  /*3d20*/  SEL R21, R21, RZ, P2 ;  /* 0x000000ff15157207 */ /* 0x000fe20001000000 */
[----:B------:R2:W-:Y:S01]  /*3d30*/  LDGSTS.E [R39+0x4000], desc[UR22][R94.64], P5 ;  /* 0x040000005e277fae */ /* 0x0005e2000a9a1016 */
[----:B------:R-:W-:Y:S02]  /*3d40*/  IADD3.X R67, PT, PT, R67, UR31, RZ, P4, !PT ;  /* 0x0000001f43437c10 */ /* 0x000fe4000a7fe4ff */
[----:B------:R-:W-:-:S02]  /*3d50*/  IADD3 R70, P4, PT, R70, UR30, RZ ;  /* 0x0000001e46467c10 */ /* 0x000fc4000ff9e0ff */
[----:B------:R-:W-:Y:S02]  /*3d60*/  ISETP.NE.U32.AND P5, PT, R21, RZ, PT ;  /* 0x000000ff1500720c */ /* 0x000fe40003fa5070 */
[----:B------:R-:W-:Y:S01]  /*3d70*/  IADD3.X R71, PT, PT, R71, UR31, RZ, P4, !PT ;  /* 0x0000001f47477c10 */ /* 0x000fe2000a7fe4ff */
[----:B------:R2:W-:Y:S01]  /*3d80*/  LDGSTS.E [R39+0x4008], desc[UR22][R96.64], P3 ;  /* 0x0400800060277fae */ /* 0x0005e200099a1016 */
[-C--:B------:R-:W-:Y:S02]  /*3d90*/  ISETP.GE.AND P4, PT, R134, R131.reuse, PT ;  /* 0x000000838600720c */ /* 0x080fe40003f86270 */
[----:B------:R-:W-:Y:S02]  /*3da0*/  ISETP.GE.AND P3, PT, R136, R131, PT ;  /* 0x000000838800720c */ /* 0x000fe40003f66270 */
[----:B------:R-:W-:Y:S02]  /*3db0*/  SEL R21, RZ, 0x4, P4 ;  /* 0x00000004ff157807 */ /* 0x000fe40002000000 */
[----:B------:R-:W-:-:S02]  /*3dc0*/  SEL R25, RZ, 0x4, P3 ;  /* 0x00000004ff197807 */ /* 0x000fc40001800000 */
[----:B------:R-:W-:Y:S01]  /*3dd0*/  SEL R21, R21, RZ, P2 ;  /* 0x000000ff15157207 */ /* 0x000fe20001000000 */
[----:B------:R2:W-:Y:S01]  /*3de0*/  LDGSTS.E [R43+0x4000], desc[UR22][R98.64], P5 ;  /* 0x04000000622b7fae */ /* 0x0005e2000a9a1016 */
[----:B------:R-:W-:Y:S02]  /*3df0*/  IADD3 R72, P6, PT, R72, UR30, RZ ;  /* 0x0000001e48487c10 */ /* 0x000fe4000ffde0ff */
[-C--:B------:R-:W-:Y:S02]  /*3e00*/  ISETP.GE.AND P4, PT, R138, R131.reuse, PT ;  /* 0x000000838a00720c */ /* 0x080fe40003f86270 */
[----:B------:R-:W-:Y:S02]  /*3e10*/  SEL R25, R25, RZ, P2 ;  /* 0x000000ff19197207 */ /* 0x000fe40001000000 */
[----:B------:R-:W-:Y:S02]  /*3e20*/  ISETP.GE.AND P5, PT, R140, R131, PT ;  /* 0x000000838c00720c */ /* 0x000fe40003fa6270 */
[----:B------:R-:W-:-:S02]  /*3e30*/  ISETP.NE.U32.AND P3, PT, R21, RZ, PT ;  /* 0x000000ff1500720c */ /* 0x000fc40003f65070 */
[----:B------:R-:W-:Y:S02]  /*3e40*/  IADD3.X R73, PT, PT, R73, UR31, RZ, P6, !PT ;  /* 0x0000001f49497c10 */ /* 0x000fe4000b7fe4ff */
[-C--:B------:R-:W-:Y:S02]  /*3e50*/  ISETP.GE.AND P6, PT, R144, R131.reuse, PT ;  /* 0x000000839000720c */ /* 0x080fe40003fc6270 */
[----:B------:R-:W-:Y:S02]  /*3e60*/  SEL R21, RZ, 0x4, P4 ;  /* 0x00000004ff157807 */ /* 0x000fe40002000000 */
[----:B------:R-:W-:Y:S02]  /*3e70*/  ISETP.NE.U32.AND P4, PT, R25, RZ, PT ;  /* 0x000000ff1900720c */ /* 0x000fe40003f85070 */
[----:B-1----:R-:W-:Y:S02]  /*3e80*/  SEL R33, RZ, 0x4, P5 ;  /* 0x00000004ff217807 */ /* 0x002fe40002800000 */
[----:B------:R-:W-:Y:S01]  /*3e90*/  ISETP.GE.AND P5, PT, R10, R131, PT ;  /* 0x000000830a00720c */ /* 0x000fe20003fa6270 */
[----:B------:R2:W-:Y:S01]  /*3ea0*/  LDGSTS.E [R43+0x4008], desc[UR22][R100.64], P3 ;  /* 0x04008000642b7fae */ /* 0x0005e200099a1016 */
[----:B------:R-:W-:-:S02]  /*3eb0*/  SEL R29, RZ, 0x4, P6 ;  /* 0x00000004ff1d7807 */ /* 0x000fc40003000000 */
[----:B------:R-:W-:Y:S02]  /*3ec0*/  SEL R21, R21, RZ, P2 ;  /* 0x000000ff15157207 */ /* 0x000fe40001000000 */
[----:B------:R-:W-:Y:S02]  /*3ed0*/  SEL R25, RZ, 0x4, P5 ;  /* 0x00000004ff197807 */ /* 0x000fe40002800000 */
[----:B------:R-:W-:Y:S01]  /*3ee0*/  SEL R29, R29, RZ, P2 ;  /* 0x000000ff1d1d7207 */ /* 0x000fe20001000000 */
[----:B------:R2:W-:Y:S01]  /*3ef0*/  LDGSTS.E [R9+0x4000], desc[UR22][R102.64], P4 ;  /* 0x0400000066097fae */ /* 0x0005e2000a1a1016 */
[----:B------:R-:W-:Y:S02]  /*3f00*/  SEL R33, R33, RZ, P2 ;  /* 0x000000ff21217207 */ /* 0x000fe40001000000 */
[----:B------:R-:W-:Y:S02]  /*3f10*/  ISETP.NE.U32.AND P5, PT, R21, RZ, PT ;  /* 0x000000ff1500720c */ /* 0x000fe40003fa5070 */
[----:B------:R-:W-:-:S02]  /*3f20*/  SEL R25, R25, RZ, P2 ;  /* 0x000000ff19197207 */ /* 0x000fc40001000000 */
[----:B------:R-:W-:Y:S02]  /*3f30*/  ISETP.NE.U32.AND P3, PT, R29, RZ, PT ;  /* 0x000000ff1d00720c */ /* 0x000fe40003f65070 */
[----:B------:R-:W-:Y:S02]  /*3f40*/  ISETP.NE.U32.AND P2, PT, R33, RZ, PT ;  /* 0x000000ff2100720c */ /* 0x000fe40003f45070 */
[----:B------:R-:W-:Y:S02]  /*3f50*/  ISETP.NE.U32.AND P4, PT, R25, RZ, PT ;  /* 0x000000ff1900720c */ /* 0x000fe40003f85070 */
[----:B------:R-:W-:-:S03]  /*3f60*/  IADD3 R74, P6, PT, R74, UR30, RZ ;  /* 0x0000001e4a4a7c10 */ /* 0x000fc6000ffde0ff */
[----:B------:R2:W-:Y:S01]  /*3f70*/  LDGSTS.E [R9+0x4008], desc[UR22][R104.64], P5 ;  /* 0x0400800068097fae */ /* 0x0005e2000a9a1016 */
[----:B------:R-:W-:Y:S02]  /*3f80*/  IADD3.X R75, PT, PT, R75, UR31, RZ, P6, !PT ;  /* 0x0000001f4b4b7c10 */ /* 0x000fe4000b7fe4ff */
[----:B------:R-:W-:Y:S01]  /*3f90*/  IADD3 R76, P6, PT, R76, UR30, RZ ;  /* 0x0000001e4c4c7c10 */ /* 0x000fe2000ffde0ff */
[----:B------:R2:W-:Y:S01]  /*3fa0*/  LDGSTS.E [R7+0x4000], desc[UR22][R106.64], P3 ;  /* 0x040000006a077fae */ /* 0x0005e200099a1016 */
[----:B------:R-:W-:Y:S02]  /*3fb0*/  ISETP.GE.AND P3, PT, R13, 0x40, PT ;  /* 0x000000400d00780c */ /* 0x000fe40003f66270 */
[----:B------:R-:W-:Y:S01]  /*3fc0*/  IADD3.X R77, PT, PT, R77, UR31, RZ, P6, !PT ;  /* 0x0000001f4d4d7c10 */ /* 0x000fe2000b7fe4ff */
[----:B------:R2:W-:Y:S01]  /*3fd0*/  LDGSTS.E [R7+0x4008], desc[UR22][R118.64], P2 ;  /* 0x0400800076077fae */ /* 0x0005e200091a1016 */
[----:B------:R-:W-:-:S03]  /*3fe0*/  ISETP.GE.AND P2, PT, R13, 0x20, PT ;  /* 0x000000200d00780c */ /* 0x000fc60003f46270 */
[----:B------:R-:W0:Y:S04]  /*3ff0*/  LDGDEPBAR ;  /* 0x00000000000079af */ /* 0x000e280000000000 */
[----:B------:R2:W-:Y:S04]  /*4000*/  LDGSTS.E [R6+0xa000], desc[UR22][R108.64], P4 ;  /* 0x0a0000006c067fae */ /* 0x0005e8000a1a1016 */
        /* <DEDUP_REMOVED lines=15> */
[----:B------:R-:W0:Y:S01]  /*4100*/  LDGDEPBAR ;  /* 0x00000000000079af */ /* 0x000e220000000000 */
[----:B------:R-:W-:Y:S05]  /*4110*/  @!P3 BRA `(.L_x_7) ;  /* 0x000000180060b947 */ /* 0x000fea0003800000 */
[----:B--2---:R-:W-:Y:S01]  /*4120*/  SHF.R.S32.HI R6, RZ, 0x1f, R12 ;  /* 0x0000001fff067819 */ /* 0x004fe2000001140c */
[----:B------:R-:W1:Y:S01]  /*4130*/  LDCU.128 UR4, c[0x0][0x380] ;  /* 0x00007000ff0477ac */ /* 0x000e620008000c00 */
[----:B------:R-:W-:Y:S01]  /*4140*/  IADD3 R33, P3, PT, R12, R147, RZ ;  /* 0x000000930c217210 */ /* 0x000fe20007f7e0ff */
[----:B------:R-:W-:Y:S01]  /*4150*/  IMAD R56, R134, UR18, RZ ;  /* 0x0000001286387c24 */ /* 0x000fe2000f8e02ff */
[C---:B------:R-:W-:Y:S01]  /*4160*/  IADD3 R9, P5, PT, R12.reuse, R151, RZ ;  /* 0x000000970c097210 */ /* 0x040fe20007fbe0ff */
[----:B------:R-:W-:Y:S01]  /*4170*/  UIMAD UR17, UR17, 0xc, URZ ;  /* 0x0000000c111178a4 */ /* 0x000fe2000f8e02ff */
[-C--:B------:R-:W-:Y:S01]  /*4180*/  LEA.HI.X.SX32 R114, R147, R6.reuse, 0x1, P3 ;  /* 0x0000000693727211 */ /* 0x080fe200018f0eff */
[----:B------:R-:W-:Y:S01]  /*4190*/  UIMAD UR16, UR16, 0xc, URZ ;  /* 0x0000000c101078a4 */ /* 0x000fe2000f8e02ff */
[C---:B------:R-:W-:Y:S01]  /*41a0*/  IADD3 R29, P6, PT, R12.reuse, R149, RZ ;  /* 0x000000950c1d7210 */ /* 0x040fe20007fde0ff */
[----:B------:R-:W-:Y:S01]  /*41b0*/  VIADD R11, R11, 0xffffffa0 ;  /* 0xffffffa00b0b7836 */ /* 0x000fe20000000000 */
[C---:B------:R-:W-:Y:S01]  /*41c0*/  IADD3 R21, P3, PT, R12.reuse, R139, RZ ;  /* 0x0000008b0c157210 */ /* 0x040fe20007f7e0ff */
[----:B------:R-:W-:Y:S01]  /*41d0*/  UMOV UR19, 0x1 ;  /* 0x0000000100137882 */ /* 0x000fe20000000000 */
[----:B------:R-:W-:Y:S01]  /*41e0*/  IADD3 R39, P4, PT, R12, R145, RZ ;  /* 0x000000910c277210 */ /* 0x000fe20007f9e0ff */
[----:B------:R-:W-:Y:S01]  /*41f0*/  UMOV UR20, 0x2 ;  /* 0x0000000200147882 */ /* 0x000fe20000000000 */
[----:B------:R-:W-:-:S02]  /*4200*/  LEA.HI.X.SX32 R118, R151, R6, 0x1, P5 ;  /* 0x0000000697767211 */ /* 0x000fc400028f0eff */
[-C--:B------:R-:W-:Y:S02]  /*4210*/  LEA.HI.X.SX32 R116, R149, R6.reuse, 0x1, P6 ;  /* 0x0000000695747211 */ /* 0x080fe400030f0eff */
[-C--:B------:R-:W-:Y:S01]  /*4220*/  LEA.HI.X.SX32 R104, R139, R6.reuse, 0x1, P3 ;  /* 0x000000068b687211 */ /* 0x080fe200018f0eff */
[----:B-1----:R-:W-:Y:S01]  /*4230*/  UIMAD.WIDE.U32 UR8, UR15, 0xc, UR6 ;  /* 0x0000000c0f0878a5 */ /* 0x002fe2000f8e0006 */
[C---:B------:R-:W-:Y:S01]  /*4240*/  IADD3 R43, P5, PT, R12.reuse, R143, RZ ;  /* 0x0000008f0c2b7210 */ /* 0x040fe20007fbe0ff */
[----:B------:R-:W-:Y:S01]  /*4250*/  UIMAD.WIDE.U32 UR14, UR14, 0xc, UR4 ;  /* 0x0000000c0e0e78a5 */ /* 0x000fe2000f8e0004 */
[C---:B------:R-:W-:Y:S01]  /*4260*/  IADD3 R25, P6, PT, R12.reuse, R141, RZ ;  /* 0x0000008d0c197210 */ /* 0x040fe20007fde0ff */
[----:B------:R-:W-:Y:S01]  /*4270*/  UMOV UR6, URZ ;  /* 0x000000ff00067c82 */ /* 0x000fe20008000000 */
[-C--:B------:R-:W-:Y:S01]  /*4280*/  LEA.HI.X.SX32 R112, R145, R6.reuse, 0x1, P4 ;  /* 0x0000000691707211 */ /* 0x080fe200020f0eff */
[----:B------:R-:W-:Y:S01]  /*4290*/  UMOV UR5, URZ ;  /* 0x000000ff00057c82 */ /* 0x000fe20008000000 */
[C---:B------:R-:W-:Y:S01]  /*42a0*/  IADD3 R64, P3, PT, R12.reuse, R55, RZ ;  /* 0x000000370c407210 */ /* 0x040fe20007f7e0ff */
[----:B------:R-:W-:Y:S01]  /*42b0*/  UMOV UR7, URZ ;  /* 0x000000ff00077c82 */ /* 0x000fe20008000000 */
[C---:B------:R-:W-:Y:S01]  /*42c0*/  IADD3 R58, P4, PT, R12.reuse, R137, RZ ;  /* 0x000000890c3a7210 */ /* 0x040fe20007f9e0ff */
[----:B------:R-:W-:Y:S01]  /*42d0*/  UIADD3 UR26, UPT, UPT, UR9, UR17, URZ ;  /* 0x00000011091a7290 */ /* 0x000fe2000fffe0ff */
[-C--:B------:R-:W-:Y:S01]  /*42e0*/  LEA.HI.X.SX32 R110, R143, R6.reuse, 0x1, P5 ;  /* 0x000000068f6e7211 */ /* 0x080fe200028f0eff */
[----:B------:R-:W-:Y:S01]  /*42f0*/  UIADD3 UR24, UPT, UPT, UR15, UR16, URZ ;  /* 0x000000100f187290 */ /* 0x000fe2000fffe0ff */
[-C--:B------:R-:W-:Y:S01]  /*4300*/  LEA.HI.X.SX32 R108, R141, R6.reuse, 0x1, P6 ;  /* 0x000000068d6c7211 */ /* 0x080fe200030f0eff */
[----:B------:R-:W-:Y:S01]  /*4310*/  UMOV UR25, UR8 ;  /* 0x0000000800197c82 */ /* 0x000fe20008000000 */
[----:B------:R-:W-:Y:S01]  /*4320*/  LEA.HI.X.SX32 R63, R55, R6, 0x1, P3 ;  /* 0x00000006373f7211 */ /* 0x000fe200018f0eff */
[----:B------:R-:W-:Y:S01]  /*4330*/  UMOV UR21, UR14 ;  /* 0x0000000e00157c82 */ /* 0x000fe20008000000 */
[----:B------:R-:W-:-:S02]  /*4340*/  IADD3 R60, P5, PT, R12, R135, RZ ;  /* 0x000000870c3c7210 */ /* 0x000fc40007fbe0ff */
[C---:B------:R-:W-:Y:S02]  /*4350*/  IADD3 R62, P6, PT, R12.reuse, R127, RZ ;  /* 0x0000007f0c3e7210 */ /* 0x040fe40007fde0ff */
[-C--:B------:R-:W-:Y:S02]  /*4360*/  LEA.HI.X.SX32 R57, R137, R6.reuse, 0x1, P4 ;  /* 0x0000000689397211 */ /* 0x080fe400020f0eff */
[C---:B------:R-:W-:Y:S02]  /*4370*/  IADD3 R72, P3, PT, R12.reuse, R47, RZ ;  /* 0x0000002f0c487210 */ /* 0x040fe40007f7e0ff */
[----:B------:R-:W-:Y:S02]  /*4380*/  IADD3 R66, P4, PT, R12, R53, RZ ;  /* 0x000000350c427210 */ /* 0x000fe40007f9e0ff */
[-C--:B------:R-:W-:Y:S02]  /*4390*/  LEA.HI.X.SX32 R59, R135, R6.reuse, 0x1, P5 ;  /* 0x00000006873b7211 */ /* 0x080fe400028f0eff */
[----:B------:R-:W-:-:S02]  /*43a0*/  LEA.HI.X.SX32 R61, R127, R6, 0x1, P6 ;  /* 0x000000067f3d7211 */ /* 0x000fc400030f0eff */
[-C--:B------:R-:W-:Y:S01]  /*43b0*/  LEA.HI.X.SX32 R71, R47, R6.reuse, 0x1, P3 ;  /* 0x000000062f477211 */ /* 0x080fe200018f0eff */
[----:B------:R-:W-:Y:S01]  /*43c0*/  IMAD.SHL.U32 R47, R25, 0x4, RZ ;  /* 0x00000004192f7824 */ /* 0x000fe200078e00ff */
[C---:B------:R-:W-:Y:S02]  /*43d0*/  IADD3 R68, P5, PT, R12.reuse, R51, RZ ;  /* 0x000000330c447210 */ /* 0x040fe40007fbe0ff */
[----:B------:R-:W-:Y:S02]  /*43e0*/  IADD3 R70, P6, PT, R12, R49, RZ ;  /* 0x000000310c467210 */ /* 0x000fe40007fde0ff */
[----:B------:R-:W-:Y:S02]  /*43f0*/  LEA.HI.X.SX32 R65, R53, R6, 0x1, P4 ;  /* 0x0000000635417211 */ /* 0x000fe400020f0eff */
[----:B------:R-:W-:Y:S02]  /*4400*/  SHF.R.S32.HI R7, RZ, 0x1f, R15 ;  /* 0x0000001fff077819 */ /* 0x000fe4000001140f */
[----:B------:R-:W-:-:S02]  /*4410*/  IADD3 R76, P3, PT, R15, R142, RZ ;  /* 0x0000008e0f4c7210 */ /* 0x000fc40007f7e0ff */
[----:B------:R-:W-:Y:S01]  /*4420*/  IADD3 R74, P4, PT, R12, R45, RZ ;  /* 0x0000002d0c4a7210 */ /* 0x000fe20007f9e0ff */
[----:B------:R-:W-:Y:S01]  /*4430*/  IMAD R12, R136, UR18, RZ ;  /* 0x00000012880c7c24 */ /* 0x000fe2000f8e02ff */
[-C--:B------:R-:W-:Y:S02]  /*4440*/  LEA.HI.X.SX32 R67, R51, R6.reuse, 0x1, P5 ;  /* 0x0000000633437211 */ /* 0x080fe400028f0eff */
[-C--:B------:R-:W-:Y:S02]  /*4450*/  LEA.HI.X.SX32 R69, R49, R6.reuse, 0x1, P6 ;  /* 0x0000000631457211 */ /* 0x080fe400030f0eff */
[----:B------:R-:W-:Y:S02]  /*4460*/  LEA.HI.X.SX32 R75, R142, R7, 0x1, P3 ;  /* 0x000000078e4b7211 */ /* 0x000fe400018f0eff */
[----:B------:R-:W-:Y:S02]  /*4470*/  SHF.R.S32.HI R4, RZ, 0x1f, R13 ;  /* 0x0000001fff047819 */ /* 0x000fe4000001140d */
[----:B------:R-:W-:Y:S01]  /*4480*/  LEA.HI.X.SX32 R73, R45, R6, 0x1, P4 ;  /* 0x000000062d497211 */ /* 0x000fe200020f0eff */
[----:B------:R-:W-:Y:S01]  /*4490*/  IMAD R6, R138, UR18, RZ ;  /* 0x000000128a067c24 */ /* 0x000fe2000f8e02ff */
[----:B------:R-:W-:-:S02]  /*44a0*/  IADD3 R78, P6, PT, R15, R126, RZ ;  /* 0x0000007e0f4e7210 */ /* 0x000fc40007fde0ff */
[C---:B------:R-:W-:Y:S02]  /*44b0*/  IADD3 R80, P5, PT, R15.reuse, R54, RZ ;  /* 0x000000360f507210 */ /* 0x040fe40007fbe0ff */
[C---:B------:R-:W-:Y:S02]  /*44c0*/  IADD3 R84, P3, PT, R15.reuse, R44, RZ ;  /* 0x0000002c0f547210 */ /* 0x040fe40007f7e0ff */
[----:B------:R-:W-:Y:S02]  /*44d0*/  IADD3 R82, P4, PT, R15, R52, RZ ;  /* 0x000000340f527210 */ /* 0x000fe40007f9e0ff */
[----:B------:R-:W-:Y:S01]  /*44e0*/  LEA.HI R13, R4, R13, RZ, 0x5 ;  /* 0x0000000d040d7211 */ /* 0x000fe200078f28ff */
[----:B------:R-:W-:Y:S01]  /*44f0*/  IMAD R4, R144, UR18, RZ ;  /* 0x0000001290047c24 */ /* 0x000fe2000f8e02ff */
[-C--:B------:R-:W-:Y:S01]  /*4500*/  LEA.HI.X.SX32 R77, R126, R7.reuse, 0x1, P6 ;  /* 0x000000077e4d7211 */ /* 0x080fe200030f0eff */
[----:B------:R-:W-:Y:S01]  /*4510*/  UMOV UR18, UR13 ;  /* 0x0000000d00127c82 */ /* 0x000fe20008000000 */
[----:B------:R-:W-:-:S02]  /*4520*/  LEA.HI.X.SX32 R79, R54, R7, 0x1, P5 ;  /* 0x00000007364f7211 */ /* 0x000fc400028f0eff */
[-C--:B------:R-:W-:Y:S02]  /*4530*/  LEA.HI.X.SX32 R83, R44, R7.reuse, 0x1, P3 ;  /* 0x000000072c537211 */ /* 0x080fe400018f0eff */
[C---:B------:R-:W-:Y:S02]  /*4540*/  IADD3 R86, P6, PT, R15.reuse, R48, RZ ;  /* 0x000000300f567210 */ /* 0x040fe40007fde0ff */
[C---:B------:R-:W-:Y:S02]  /*4550*/  IADD3 R88, P5, PT, R15.reuse, R40, RZ ;  /* 0x000000280f587210 */ /* 0x040fe40007fbe0ff */
[----:B------:R-:W-:Y:S02]  /*4560*/  LEA.HI.X.SX32 R81, R52, R7, 0x1, P4 ;  /* 0x0000000734517211 */ /* 0x000fe400020f0eff */
[C---:B------:R-:W-:Y:S02]  /*4570*/  IADD3 R92, P3, PT, R15.reuse, R30, RZ ;  /* 0x0000001e0f5c7210 */ /* 0x040fe40007f7e0ff */
[----:B------:R-:W-:-:S02]  /*4580*/  IADD3 R90, P4, PT, R15, R34, RZ ;  /* 0x000000220f5a7210 */ /* 0x000fc40007f9e0ff */
[-C--:B------:R-:W-:Y:S02]  /*4590*/  LEA.HI.X.SX32 R85, R48, R7.reuse, 0x1, P6 ;  /* 0x0000000730557211 */ /* 0x080fe400030f0eff */
[-C--:B------:R-:W-:Y:S01]  /*45a0*/  LEA.HI.X.SX32 R87, R40, R7.reuse, 0x1, P5 ;  /* 0x0000000728577211 */ /* 0x080fe200028f0eff */
[----:B------:R-:W-:Y:S01]  /*45b0*/  IMAD.SHL.U32 R40, R43, 0x4, RZ ;  /* 0x000000042b287824 */ /* 0x000fe200078e00ff */
[-C--:B------:R-:W-:Y:S01]  /*45c0*/  LEA.HI.X.SX32 R91, R30, R7.reuse, 0x1, P3 ;  /* 0x000000071e5b7211 */ /* 0x080fe200018f0eff */
[----:B------:R-:W-:Y:S01]  /*45d0*/  IMAD.SHL.U32 R30, R33, 0x4, RZ ;  /* 0x00000004211e7824 */ /* 0x000fe200078e00ff */
[C---:B------:R-:W-:Y:S02]  /*45e0*/  IADD3 R94, P6, PT, R15.reuse, R24, RZ ;  /* 0x000000180f5e7210 */ /* 0x040fe40007fde0ff */
[----:B------:R-:W-:Y:S02]  /*45f0*/  IADD3 R96, P5, PT, R15, R20, RZ ;  /* 0x000000140f607210 */ /* 0x000fe40007fbe0ff */
[----:B------:R-:W-:Y:S01]  /*4600*/  LEA.HI.X.SX32 R89, R34, R7, 0x1, P4 ;  /* 0x0000000722597211 */ /* 0x000fe200020f0eff */
[----:B------:R-:W-:Y:S01]  /*4610*/  IMAD.SHL.U32 R34, R39, 0x4, RZ ;  /* 0x0000000427227824 */ /* 0x000fe200078e00ff */
[----:B------:R-:W-:-:S02]  /*4620*/  IADD3 R100, P3, PT, R15, R4, RZ ;  /* 0x000000040f647210 */ /* 0x000fc40007f7e0ff */
[C---:B------:R-:W-:Y:S02]  /*4630*/  IADD3 R98, P4, PT, R15.reuse, R18, RZ ;  /* 0x000000120f627210 */ /* 0x040fe40007f9e0ff */
[-C--:B------:R-:W-:Y:S02]  /*4640*/  LEA.HI.X.SX32 R93, R24, R7.reuse, 0x1, P6 ;  /* 0x00000007185d7211 */ /* 0x080fe400030f0eff */
[-C--:B------:R-:W-:Y:S02]  /*4650*/  LEA.HI.X.SX32 R95, R20, R7.reuse, 0x1, P5 ;  /* 0x00000007145f7211 */ /* 0x080fe400028f0eff */
[----:B------:R-:W-:Y:S02]  /*4660*/  LEA.HI.X.SX32 R99, R4, R7, 0x1, P3 ;  /* 0x0000000704637211 */ /* 0x000fe400018f0eff */
[C---:B------:R-:W-:Y:S02]  /*4670*/  IADD3 R103, P5, PT, R15.reuse, R6, RZ ;  /* 0x000000060f677210 */ /* 0x040fe40007fbe0ff */
[----:B------:R-:W-:-:S02]  /*4680*/  IADD3 R105, P3, PT, R15, R12, RZ ;  /* 0x0000000c0f697210 */ /* 0x000fc40007f7e0ff */
[----:B------:R-:W-:Y:S02]  /*4690*/  IADD3 R106, P6, PT, R15, R56, RZ ;  /* 0x000000380f6a7210 */ /* 0x000fe40007fde0ff */
[----:B------:R-:W-:Y:S01]  /*46a0*/  LEA.HI.X.SX32 R97, R18, R7, 0x1, P4 ;  /* 0x0000000712617211 */ /* 0x000fe200020f0eff */
[C---:B------:R-:W-:Y:S01]  /*46b0*/  IMAD.SHL.U32 R18, R29.reuse, 0x4, RZ ;  /* 0x000000041d127824 */ /* 0x040fe200078e00ff */
[----:B------:R-:W-:Y:S02]  /*46c0*/  SHF.L.U64.HI R15, R29, 0x2, R116 ;  /* 0x000000021d0f7819 */ /* 0x000fe40000010274 */
[----:B------:R-:W-:Y:S02]  /*46d0*/  SHF.L.U64.HI R29, R33, 0x2, R114 ;  /* 0x00000002211d7819 */ /* 0x000fe40000010272 */
[----:B------:R-:W-:Y:S02]  /*46e0*/  SHF.R.S32.HI R13, RZ, 0x5, R13 ;  /* 0x00000005ff0d7819 */ /* 0x000fe4000001140d */
[----:B------:R-:W-:-:S02]  /*46f0*/  SHF.L.U64.HI R33, R39, 0x2, R112 ;  /* 0x0000000227217819 */ /* 0x000fc40000010270 */
[----:B------:R-:W-:Y:S01]  /*4700*/  SHF.L.U64.HI R39, R43, 0x2, R110 ;  /* 0x000000022b277819 */ /* 0x000fe2000001026e */
[----:B------:R-:W-:Y:S01]  /*4710*/  VIADD R107, R13, 0xfffffffd ;  /* 0xfffffffd0d6b7836 */ /* 0x000fe20000000000 */
[-C--:B------:R-:W-:Y:S01]  /*4720*/  LEA.HI.X.SX32 R20, R6, R7.reuse, 0x1, P5 ;  /* 0x0000000706147211 */ /* 0x080fe200028f0eff */
[----:B------:R-:W-:Y:S01]  /*4730*/  IMAD.MOV.U32 R6, RZ, RZ, RZ ;  /* 0x000000ffff067224 */ /* 0x000fe200078e00ff */
[-C--:B------:R-:W-:Y:S02]  /*4740*/  LEA.HI.X.SX32 R102, R12, R7.reuse, 0x1, P3 ;  /* 0x000000070c667211 */ /* 0x080fe400018f0eff */
[----:B------:R-:W-:Y:S02]  /*4750*/  SHF.L.U64.HI R43, R25, 0x2, R108 ;  /* 0x00000002192b7819 */ /* 0x000fe4000001026c */
[----:B------:R-:W-:Y:S01]  /*4760*/  LEA.HI.X.SX32 R7, R56, R7, 0x1, P6 ;  /* 0x0000000738077211 */ /* 0x000fe200030f0eff */
[----:B------:R-:W-:Y:S01]  /*4770*/  IMAD.SHL.U32 R56, R21, 0x4, RZ ;  /* 0x0000000415387824 */ /* 0x000fe200078e00ff */
[----:B------:R-:W-:-:S02]  /*4780*/  VIMNMX R108, PT, PT, R13, 0x2, !PT ;  /* 0x000000020d6c7848 */ /* 0x000fc40007fe0100 */
[----:B------:R-:W-:Y:S02]  /*4790*/  SHF.L.U64.HI R51, R21, 0x2, R104 ;  /* 0x0000000215337819 */ /* 0x000fe40000010268 */
[C---:B------:R-:W-:Y:S01]  /*47a0*/  SHF.L.U64.HI R4, R9.reuse, 0x2, R118 ;  /* 0x0000000209047819 */ /* 0x040fe20000010276 */
[----:B------:R-:W-:Y:S01]  /*47b0*/  IMAD.SHL.U32 R9, R9, 0x4, RZ ;  /* 0x0000000409097824 */ /* 0x000fe200078e00ff */
        /* <DEDUP_REMOVED lines=49> */
[----:B------:R-:W-:-:S02]  /*4ad0*/  IMAD.SHL.U32 R106, R106, 0x4, RZ ;  /* 0x000000046a6a7824 */ /* 0x000fc400078e00ff */
[----:B------:R-:W-:-:S07]  /*4ae0*/  VIADD R108, R108, 0xffffffff ;  /* 0xffffffff6c6c7836 */ /* 0x000fce0000000000 */
.L_x_10:
[----:B------:R-:W-:Y:S01]  /*4af0*/  UIADD3 UR5, UPT, UPT, UR5, 0x1, URZ ;  /* 0x0000000105057890 */ /* 0x000fe2000fffe0ff */
[----:B------:R-:W-:-:S04]  /*4b00*/  DEPBAR.LE SB0, 0x2 ;  /* 0x000080800000791a */ /* 0x000fc80000000000 */
[----:B------:R-:W-:Y:S01]  /*4b10*/  ULEA UR13, UR19, UR10, 0x3 ;  /* 0x0000000a130d7291 */ /* 0x000fe2000f8e18ff */
[----:B------:R-:W-:Y:S01]  /*4b20*/  IMAD.U32 R6, R6, -0x80000000, RZ ;  /* 0x8000000006067824 */ /* 0x000fe200078e00ff */
[----:B------:R-:W-:Y:S02]  /*4b30*/  UISETP.GT.AND UP1, UPT, UR5, 0x2, UPT ;  /* 0x000000020500788c */ /* 0x000fe4000bf24270 */
[----:B------:R-:W-:Y:S02]  /*4b40*/  UIADD3 UR13, UPT, UPT, UR13, 0xc000, URZ ;  /* 0x0000c0000d0d7890 */ /* 0x000fe4000fffe0ff */
[----:B------:R-:W-:Y:S01]  /*4b50*/  USEL UR5, UR5, URZ, !UP1 ;  /* 0x000000ff05057287 */ /* 0x000fe2000c800000 */
[----:B------:R-:W-:Y:S06]  /*4b60*/  BAR.SYNC.DEFER_BLOCKING 0x0 ;  /* 0x0000000000007b1d */ /* 0x000fec0000010000 */
[----:B------:R-:W-:Y:S05]  /*4b70*/  @P0 BRA `(.L_x_8) ;  /* 0x00000000009c0947 */ /* 0x000fea0003800000 */
[----:B------:R-:W-:Y:S01]  /*4b80*/  ULEA UR4, UR5, UR10, 0xd ;  /* 0x0000000a05047291 */ /* 0x000fe2000f8e68ff */
[----:B------:R-:W-:Y:S01]  /*4b90*/  UMOV UR8, URZ ;  /* 0x000000ff00087c82 */ /* 0x000fe20008000000 */
[----:B------:R-:W-:Y:S02]  /*4ba0*/  UMOV UR9, URZ ;  /* 0x000000ff00097c82 */ /* 0x000fe40008000000 */
[----:B------:R-:W-:Y:S02]  /*4bb0*/  USHF.R.U32.HI UR14, URZ, 0x4, UR4 ;  /* 0x00000004ff0e7899 */ /* 0x000fe40008011604 */
[----:B------:R-:W-:Y:S02]  /*4bc0*/  UIADD3 UR4, UPT, UPT, UR4, 0x6000, URZ ;  /* 0x0000600004047890 */ /* 0x000fe4000fffe0ff */
[----:B------:R-:W-:Y:S02]  /*4bd0*/  USGXT.U32 UR14, UR14, 0xe ;  /* 0x0000000e0e0e789a */ /* 0x000fe40008000000 */
[----:B------:R-:W-:-:S02]  /*4be0*/  USHF.R.U32.HI UR4, URZ, 0x4, UR4 ;  /* 0x00000004ff047899 */ /* 0x000fc40008011604 */
[----:B------:R-:W-:Y:S02]  /*4bf0*/  UIADD3 UR32, UP1, UPT, UR14, 0x2, URZ ;  /* 0x000000020e207890 */ /* 0x000fe4000ff3e0ff */
[----:B------:R-:W-:Y:S02]  /*4c00*/  USGXT.U32 UR16, UR4, 0xe ;  /* 0x0000000e0410789a */ /* 0x000fe40008000000 */
[----:B------:R-:W-:Y:S01]  /*4c10*/  UIADD3 UR38, UP2, UPT, UR32, 0x4, URZ ;  /* 0x0000000420267890 */ /* 0x000fe2000ff5e0ff */
[----:B------:R-:W-:Y:S01]  /*4c20*/  UMOV UR4, URZ ;  /* 0x000000ff00047c82 */ /* 0x000fe20008000000 */
[----:B------:R-:W-:Y:S01]  /*4c30*/  UMOV UR42, 0x0 ;  /* 0x00000000002a7882 */ /* 0x000fe20000000000 */
[----:B------:R-:W-:Y:S02]  /*4c40*/  UIADD3.X UR33, UPT, UPT, UR4, 0x40004040, URZ, UP1, !UPT ;  /* 0x4000404004217890 */ /* 0x000fe40008ffe4ff */
[----:B------:R-:W-:Y:S02]  /*4c50*/  UIADD3 UR34, UP1, UPT, UR16, 0x2, URZ ;  /* 0x0000000210227890 */ /* 0x000fe4000ff3e0ff */
[----:B------:R-:W-:-:S02]  /*4c60*/  UIADD3.X UR39, UPT, UPT, UR33, URZ, URZ, UP2, !UPT ;  /* 0x000000ff21277290 */ /* 0x000fc400097fe4ff */
[----:B------:R-:W-:Y:S02]  /*4c70*/  UIADD3.X UR35, UPT, UPT, UR8, 0x40004040, URZ, UP1, !UPT ;  /* 0x4000404008237890 */ /* 0x000fe40008ffe4ff */
[----:B------:R-:W-:Y:S01]  /*4c80*/  UIADD3 UR36, UP1, UPT, UR32, 0x2, URZ ;  /* 0x0000000220247890 */ /* 0x000fe2000ff3e0ff */
[----:B------:R-:W-:Y:S01]  /*4c90*/  UMOV UR8, UR13 ;  /* 0x0000000d00087c82 */ /* 0x000fe20008000000 */
[----:B------:R-:W-:Y:S01]  /*4ca0*/  UIADD3 UR40, UP2, UPT, UR34, 0x4, URZ ;  /* 0x0000000422287890 */ /* 0x000fe2000ff5e0ff */
[----:B------:R-:W-:Y:S01]  /*4cb0*/  UMOV UR4, UR8 ;  /* 0x0000000800047c82 */ /* 0x000fe20008000000 */
[----:B------:R-:W-:Y:S02]  /*4cc0*/  UIADD3.X UR37, UPT, UPT, UR33, URZ, URZ, UP1, !UPT ;  /* 0x000000ff21257290 */ /* 0x000fe40008ffe4ff */
[----:B------:R-:W-:Y:S02]  /*4cd0*/  UIADD3 UR8, UP1, UPT, UR34, 0x2, URZ ;  /* 0x0000000222087890 */ /* 0x000fe4000ff3e0ff */
[----:B------:R-:W-:-:S02]  /*4ce0*/  UIADD3.X UR41, UPT, UPT, UR35, URZ, URZ, UP2, !UPT ;  /* 0x000000ff23297290 */ /* 0x000fc400097fe4ff */
[----:B------:R-:W-:Y:S01]  /*4cf0*/  UIADD3.X UR9, UPT, UPT, UR35, URZ, URZ, UP1, !UPT ;  /* 0x000000ff23097290 */ /* 0x000fe20008ffe4ff */
[----:B------:R-:W-:Y:S01]  /*4d00*/  UMOV UR43, 0x4100910 ;  /* 0x04100910002b7882 */ /* 0x000fe20000000000 */
[----:B------:R-:W-:Y:S01]  /*4d10*/  UMOV UR15, 0x40004040 ;  /* 0x40004040000f7882 */ /* 0x000fe20000000000 */
[----:B------:R-:W-:Y:S01]  /*4d20*/  UMOV UR17, 0x40004040 ;  /* 0x4000404000117882 */ /* 0x000fe20000000000 */
[----:B------:R-:W-:Y:S01]  /*4d30*/  UMOV UR44, 0x0 ;  /* 0x00000000002c7882 */ /* 0x000fe20000000000 */
[----:B------:R-:W-:Y:S01]  /*4d40*/  UMOV UR45, 0x4100910 ;  /* 0x04100910002d7882 */ /* 0x000fe20000000000 */
[----:B------:R-:W-:Y:S01]  /*4d50*/  UMOV UR46, 0x0 ;  /* 0x00000000002e7882 */ /* 0x000fe20000000000 */
[----:B------:R-:W-:Y:S01]  /*4d60*/  UMOV UR47, 0x4100910 ;  /* 0x04100910002f7882 */ /* 0x000fe20000000000 */
[----:B------:R1:W-:Y:S01]  /*4d70*/  UTCHMMA gdesc[UR14], gdesc[UR16], tmem[UR27], tmem[UR42], idesc[UR43], UPT ;  /* 0x00ff2a100e0075ea */ /* 0x0003e2000b80001b */
[----:B------:R-:W-:Y:S01]  /*4d80*/  UMOV UR48, 0x0 ;  /* 0x0000000000307882 */ /* 0x000fe20000000000 */
[----:B------:R-:W-:Y:S01]  /*4d90*/  UMOV UR49, 0x4100910 ;  /* 0x0410091000317882 */ /* 0x000fe20000000000 */
[----:B------:R1:W-:Y:S01]  /*4da0*/  UTCHMMA gdesc[UR32], gdesc[UR34], tmem[UR27], tmem[UR44], idesc[UR45], UPT ;  /* 0x00ff2c22200075ea */ /* 0x0003e2000b80001b */
[----:B------:R1:W-:Y:S01]  /*4db0*/  UTCHMMA gdesc[UR36], gdesc[UR8], tmem[UR27], tmem[UR46], idesc[UR47], UPT ;  /* 0x00ff2e08240075ea */ /* 0x0003e2000b80001b */
[----:B------:R1:W-:Y:S01]  /*4dc0*/  UTCHMMA gdesc[UR38], gdesc[UR40], tmem[UR27], tmem[UR48], idesc[UR49], UPT ;  /* 0x00ff3028260075ea */ /* 0x0003e2000b80001b */
[----:B------:R1:W-:Y:S01]  /*4dd0*/  UTCBAR [UR4], URZ ;  /* 0x000000ff040073e9 */ /* 0x0003e200080000ff */
[----:B------:R-:W-:Y:S01]  /*4de0*/  NOP ;  /* 0x0000000000007918 */ /* 0x000fe20000000000 */
.L_x_8:
[----:B------:R-:W2:Y:S01]  /*4df0*/  SYNCS.PHASECHK.TRANS64.TRYWAIT P4, [UR18], R6 ;  /* 0x00000006ff0075a7 */ /* 0x000ea20008081112 */
[----:B------:R-:W-:Y:S01]  /*4e00*/  ISETP.LE.AND P3, PT, R107, UR7, PT ;  /* 0x000000076b007c0c */ /* 0x000fe2000bf63270 */
[----:B-1----:R-:W-:Y:S01]  /*4e10*/  UMOV UR4, UR6 ;  /* 0x0000000600047c82 */ /* 0x002fe20008000000 */
[----:B--2---:R-:W-:Y:S11]  /*4e20*/  @!P4 BRA `(.L_x_9) ;  /* 0x000000200024c947 */ /* 0x004ff60003800000 */
.L_x_16:
[----:B------:R-:W-:Y:S01]  /*4e30*/  BAR.SYNC.DEFER_BLOCKING 0x0 ;  /* 0x0000000000007b1d */ /* 0x000fe20000010000 */
[-C--:B------:R-:W-:Y:S01]  /*4e40*/  ISETP.GE.AND P4, PT, R36, R11.reuse, PT ;  /* 0x0000000b2400720c */ /* 0x080fe20003f86270 */
[----:B------:R-:W-:Y:S01]  /*4e50*/  UIADD3 UR20, UPT, UPT, UR20, 0x1, URZ ;  /* 0x0000000114147890 */ /* 0x000fe2000fffe0ff */
[-C--:B------:R-:W-:Y:S01]  /*4e60*/  ISETP.GE.AND P6, PT, R16, R11.reuse, PT ;  /* 0x0000000b1000720c */ /* 0x080fe20003fc6270 */
[----:B------:R-:W-:Y:S01]  /*4e70*/  UIADD3 UR7, UPT, UPT, UR7, 0x1, URZ ;  /* 0x0000000107077890 */ /* 0x000fe2000fffe0ff */
[----:B------:R-:W-:Y:S01]  /*4e80*/  SEL R6, RZ, 0x4, P4 ;  /* 0x00000004ff067807 */ /* 0x000fe20002000000 */
[----:B------:R-:W-:Y:S01]  /*4e90*/  UISETP.GT.AND UP1, UPT, UR20, 0x2, UPT ;  /* 0x000000021400788c */ /* 0x000fe2000bf24270 */
[-C--:B------:R-:W-:Y:S01]  /*4ea0*/  ISETP.GE.AND P4, PT, R14, R11.reuse, PT ;  /* 0x0000000b0e00720c */ /* 0x080fe20003f86270 */
[----:B------:R-:W-:Y:S01]  /*4eb0*/  UIADD3 UR19, UPT, UPT, UR19, 0x1, URZ ;  /* 0x0000000113137890 */ /* 0x000fe2000fffe0ff */
[----:B------:R-:W-:Y:S01]  /*4ec0*/  SEL R6, R6, RZ, !P3 ;  /* 0x000000ff06067207 */ /* 0x000fe20005800000 */
[----:B------:R-:W-:Y:S01]  /*4ed0*/  USEL UR20, UR20, URZ, !UP1 ;  /* 0x000000ff14147287 */ /* 0x000fe2000c800000 */
[----:B------:R-:W-:Y:S01]  /*4ee0*/  SEL R7, RZ, 0x4, P4 ;  /* 0x00000004ff077807 */ /* 0x000fe20002000000 */
[----:B------:R-:W-:Y:S01]  /*4ef0*/  UISETP.GT.AND UP1, UPT, UR19, 0x1, UPT ;  /* 0x000000011300788c */ /* 0x000fe2000bf24270 */
[----:B------:R-:W-:Y:S01]  /*4f00*/  ISETP.NE.U32.AND P5, PT, R6, RZ, PT ;  /* 0x000000ff0600720c */ /* 0x000fe20003fa5070 */
[----:B------:R-:W-:Y:S01]  /*4f10*/  ULEA UR6, UR20, UR10, 0xd ;  /* 0x0000000a14067291 */ /* 0x000fe2000f8e68ff */
[----:B------:R-:W-:Y:S01]  /*4f20*/  IADD3 R6, P4, PT, R98, UR21, RZ ;  /* 0x0000001562067c10 */ /* 0x000fe2000ff9e0ff */
[----:B------:R-:W-:Y:S01]  /*4f30*/  USEL UR19, UR19, URZ, !UP1 ;  /* 0x000000ff13137287 */ /* 0x000fe2000c800000 */
[----:B------:R-:W-:Y:S01]  /*4f40*/  SEL R12, R7, RZ, !P3 ;  /* 0x000000ff070c7207 */ /* 0x000fe20005800000 */
[----:B------:R-:W-:Y:S01]  /*4f50*/  UMOV UR18, UR13 ;  /* 0x0000000d00127c82 */ /* 0x000fe20008000000 */
[----:B------:R-:W-:Y:S01]  /*4f60*/  IADD3.X R7, PT, PT, R97, UR24, RZ, P4, !PT ;  /* 0x0000001861077c10 */ /* 0x000fe2000a7fe4ff */
[----:B------:R-:W-:Y:S01]  /*4f70*/  VIADD R25, R19, UR6 ;  /* 0x0000000613197c36 */ /* 0x000fe20008000000 */
[----:B------:R-:W-:Y:S01]  /*4f80*/  ISETP.NE.U32.AND P4, PT, R12, RZ, PT ;  /* 0x000000ff0c00720c */ /* 0x000fe20003f85070 */
[----:B------:R-:W-:Y:S01]  /*4f90*/  VIADD R45, R23, UR6 ;  /* 0x00000006172d7c36 */ /* 0x000fe20008000000 */
[----:B------:R-:W-:Y:S01]  /*4fa0*/  SEL R13, RZ, 0x4, P6 ;  /* 0x00000004ff0d7807 */ /* 0x000fe20003000000 */
[----:B------:R-:W-:Y:S01]  /*4fb0*/  VIADD R49, R31, UR6 ;  /* 0x000000061f317c36 */ /* 0x000fe20008000000 */
[----:B------:R-:W-:Y:S01]  /*4fc0*/  ISETP.GE.AND P6, PT, R22, R11, PT ;  /* 0x0000000b1600720c */ /* 0x000fe20003fc6270 */
[----:B------:R-:W-:Y:S01]  /*4fd0*/  @!PT LDS RZ, [RZ] ;  /* 0x00000000fffff984 */ /* 0x000fe20000000800 */
[----:B------:R-:W-:Y:S01]  /*4fe0*/  @!PT LDS RZ, [RZ] ;  /* 0x00000000fffff984 */ /* 0x000fe20000000800 */
[----:B------:R-:W-:Y:S01]  /*4ff0*/  @!PT LDS RZ, [RZ] ;  /* 0x00000000fffff984 */ /* 0x000fe20000000800 */
[----:B------:R1:W-:Y:S01]  /*5000*/  LDGSTS.E [R25], desc[UR22][R6.64], P5 ;  /* 0x0000000006197fae */ /* 0x0003e2000a9a1016 */
[----:B------:R-:W-:Y:S01]  /*5010*/  IADD3 R12, P5, PT, R96, UR21, RZ ;  /* 0x00000015600c7c10 */ /* 0x000fe2000ffbe0ff */
[----:B------:R-:W-:Y:S01]  /*5020*/  VIADD R53, R35, UR6 ;  /* 0x0000000623357c36 */ /* 0x000fe20008000000 */
[----:B------:R-:W-:Y:S01]  /*5030*/  SEL R20, R13, RZ, !P3 ;  /* 0x000000ff0d147207 */ /* 0x000fe20005800000 */
[----:B------:R-:W-:Y:S01]  /*5040*/  VIADD R55, R146, UR6 ;  /* 0x0000000692377c36 */ /* 0x000fe20008000000 */
[----:B------:R-:W-:Y:S01]  /*5050*/  IADD3.X R13, PT, PT, R95, UR24, RZ, P5, !PT ;  /* 0x000000185f0d7c10 */ /* 0x000fe2000affe4ff */
[----:B------:R-:W-:Y:S01]  /*5060*/  VIADD R109, R17, UR6 ;  /* 0x00000006116d7c36 */ /* 0x000fe20008000000 */
[----:B------:R-:W-:Y:S01]  /*5070*/  ISETP.NE.U32.AND P5, PT, R20, RZ, PT ;  /* 0x000000ff1400720c */ /* 0x000fe20003fa5070 */
[----:B------:R-:W-:Y:S01]  /*5080*/  VIADD R111, R5, UR6 ;  /* 0x00000006056f7c36 */ /* 0x000fe20008000000 */
[----:B------:R-:W-:Y:S01]  /*5090*/  SEL R21, RZ, 0x4, P6 ;  /* 0x00000004ff157807 */ /* 0x000fe20003000000 */
[----:B------:R2:W-:Y:S01]  /*50a0*/  LDGSTS.E [R25+0x8], desc[UR22][R12.64], P4 ;  /* 0x000080000c197fae */ /* 0x0005e2000a1a1016 */
[----:B------:R-:W-:-:S02]  /*50b0*/  IADD3 R20, P4, PT, R94, UR21, RZ ;  /* 0x000000155e147c10 */ /* 0x000fc4000ff9e0ff */
[----:B------:R-:W-:Y:S02]  /*50c0*/  SEL R24, R21, RZ, !P3 ;  /* 0x000000ff15187207 */ /* 0x000fe40005800000 */
[----:B------:R-:W-:Y:S02]  /*50d0*/  ISETP.GE.AND P6, PT, R26, R11, PT ;  /* 0x0000000b1a00720c */ /* 0x000fe40003fc6270 */
[----:B------:R-:W-:Y:S02]  /*50e0*/  IADD3.X R21, PT, PT, R93, UR24, RZ, P4, !PT ;  /* 0x000000185d157c10 */ /* 0x000fe4000a7fe4ff */
[----:B------:R-:W-:Y:S02]  /*50f0*/  ISETP.NE.U32.AND P4, PT, R24, RZ, PT ;  /* 0x000000ff1800720c */ /* 0x000fe40003f85070 */
[----:B-1----:R-:W-:Y:S01]  /*5100*/  SEL R7, RZ, 0x4, P6 ;  /* 0x00000004ff077807 */ /* 0x002fe20003000000 */
[----:B------:R1:W-:Y:S01]  /*5110*/  LDGSTS.E [R45], desc[UR22][R20.64], P5 ;  /* 0x00000000142d7fae */ /* 0x0003e2000a9a1016 */
[----:B------:R-:W-:Y:S01]  /*5120*/  IADD3 R6, P5, PT, R92, UR21, RZ ;  /* 0x000000155c067c10 */ /* 0x000fe2000ffbe0ff */
[----:B--2---:R-:W-:Y:S01]  /*5130*/  VIADD R25, R27, UR6 ;  /* 0x000000061b197c36 */ /* 0x004fe20008000000 */
[----:B------:R-:W-:-:S02]  /*5140*/  SEL R12, R7, RZ, !P3 ;  /* 0x000000ff070c7207 */ /* 0x000fc40005800000 */
[----:B------:R-:W-:Y:S02]  /*5150*/  ISETP.GE.AND P6, PT, R32, R11, PT ;  /* 0x0000000b2000720c */ /* 0x000fe40003fc6270 */
[----:B------:R-:W-:Y:S02]  /*5160*/  IADD3.X R7, PT, PT, R91, UR24, RZ, P5, !PT ;  /* 0x000000185b077c10 */ /* 0x000fe4000affe4ff */
[----:B------:R-:W-:Y:S02]  /*5170*/  ISETP.NE.U32.AND P5, PT, R12, RZ, PT ;  /* 0x000000ff0c00720c */ /* 0x000fe40003fa5070 */
[----:B------:R-:W-:Y:S01]  /*5180*/  SEL R13, RZ, 0x4, P6 ;  /* 0x00000004ff0d7807 */ /* 0x000fe20003000000 */
[----:B------:R2:W-:Y:S01]  /*5190*/  LDGSTS.E [R45+0x8], desc[UR22][R6.64], P4 ;  /* 0x00008000062d7fae */ /* 0x0005e2000a1a1016 */
[----:B------:R-:W-:Y:S02]  /*51a0*/  IADD3 R12, P4, PT, R90, UR21, RZ ;  /* 0x000000155a0c7c10 */ /* 0x000fe4000ff9e0ff */
[----:B------:R-:W-:-:S02]  /*51b0*/  SEL R24, R13, RZ, !P3 ;  /* 0x000000ff0d187207 */ /* 0x000fc40005800000 */
[----:B------:R-:W-:Y:S02]  /*51c0*/  ISETP.GE.AND P6, PT, R38, R11, PT ;  /* 0x0000000b2600720c */ /* 0x000fe40003fc6270 */
[----:B------:R-:W-:Y:S02]  /*51d0*/  IADD3.X R13, PT, PT, R89, UR24, RZ, P4, !PT ;  /* 0x00000018590d7c10 */ /* 0x000fe4000a7fe4ff */
[----:B------:R-:W-:Y:S02]  /*51e0*/  ISETP.NE.U32.AND P4, PT, R24, RZ, PT ;  /* 0x000000ff1800720c */ /* 0x000fe40003f85070 */
[----:B-1----:R-:W-:Y:S01]  /*51f0*/  SEL R21, RZ, 0x4, P6 ;  /* 0x00000004ff157807 */ /* 0x002fe20003000000 */
[----:B------:R1:W-:Y:S01]  /*5200*/  LDGSTS.E [R25], desc[UR22][R12.64], P5 ;  /* 0x000000000c197fae */ /* 0x0003e2000a9a1016 */
[----:B------:R-:W-:Y:S02]  /*5210*/  IADD3 R20, P5, PT, R88, UR21, RZ ;  /* 0x0000001558147c10 */ /* 0x000fe4000ffbe0ff */
[----:B--2---:R-:W-:-:S02]  /*5220*/  SEL R6, R21, RZ, !P3 ;  /* 0x000000ff15067207 */ /* 0x004fc40005800000 */
        /* <DEDUP_REMOVED lines=21> */
[----:B------:R-:W-:Y:S02]  /*5380*/  IADD3.X R21, PT, PT, R81, UR24, RZ, P4, !PT ;  /* 0x0000001851157c10 */ /* 0x000fe4000a7fe4ff */
[----:B------:R-:W-:Y:S02]  /*5390*/  ISETP.GE.AND P6, PT, R50, R11, PT ;  /* 0x0000000b3200720c */ /* 0x000fe40003fc6270 */
[----:B------:R-:W-:Y:S01]  /*53a0*/  ISETP.NE.U32.AND P4, PT, R24, RZ, PT ;  /* 0x000000ff1800720c */ /* 0x000fe20003f85070 */
[----:B------:R3:W-:Y:S01]  /*53b0*/  LDGSTS.E [R53], desc[UR22][R20.64], P5 ;  /* 0x0000000014357fae */ /* 0x0007e2000a9a1016 */
[----:B-1----:R-:W-:Y:S01]  /*53c0*/  SEL R6, RZ, 0x4, P6 ;  /* 0x00000004ff067807 */ /* 0x002fe20003000000 */
[----:B--2---:R-:W-:Y:S01]  /*53d0*/  VIADD R49, R41, UR6 ;  /* 0x0000000629317c36 */ /* 0x004fe20008000000 */
[----:B------:R-:W-:Y:S02]  /*53e0*/  IADD3 R44, P5, PT, R80, UR21, RZ ;  /* 0x00000015502c7c10 */ /* 0x000fe4000ffbe0ff */
[----:B------:R-:W-:-:S02]  /*53f0*/  SEL R6, R6, RZ, !P3 ;  /* 0x000000ff06067207 */ /* 0x000fc40005800000 */
[-C--:B------:R-:W-:Y:S02]  /*5400*/  ISETP.GE.AND P6, PT, R134, R11.reuse, PT ;  /* 0x0000000b8600720c */ /* 0x080fe40003fc6270 */
[----:B------:R-:W-:Y:S02]  /*5410*/  IADD3.X R45, PT, PT, R79, UR24, RZ, P5, !PT ;  /* 0x000000184f2d7c10 */ /* 0x000fe4000affe4ff */
[----:B------:R-:W-:Y:S02]  /*5420*/  ISETP.NE.U32.AND P5, PT, R6, RZ, PT ;  /* 0x000000ff0600720c */ /* 0x000fe40003fa5070 */
[----:B------:R-:W-:Y:S01]  /*5430*/  SEL R6, RZ, 0x4, P6 ;  /* 0x00000004ff067807 */ /* 0x000fe20003000000 */
[----:B------:R1:W-:Y:S01]  /*5440*/  LDGSTS.E [R53+0x8], desc[UR22][R44.64], P4 ;  /* 0x000080002c357fae */ /* 0x0003e2000a1a1016 */
[----:B------:R-:W-:Y:S02]  /*5450*/  ISETP.GE.AND P4, PT, R136, R11, PT ;  /* 0x0000000b8800720c */ /* 0x000fe40003f86270 */
[----:B------:R-:W-:-:S02]  /*5460*/  IADD3 R24, P6, PT, R78, UR21, RZ ;  /* 0x000000154e187c10 */ /* 0x000fc4000ffde0ff */
[----:B------:R-:W-:Y:S02]  /*5470*/  SEL R6, R6, RZ, !P3 ;  /* 0x000000ff06067207 */ /* 0x000fe40005800000 */
[----:B------:R-:W-:Y:S02]  /*5480*/  SEL R7, RZ, 0x4, P4 ;  /* 0x00000004ff077807 */ /* 0x000fe40002000000 */
[----:B------:R-:W-:Y:S02]  /*5490*/  IADD3.X R25, PT, PT, R77, UR24, RZ, P6, !PT ;  /* 0x000000184d197c10 */ /* 0x000fe4000b7fe4ff */
[----:B------:R-:W-:Y:S02]  /*54a0*/  ISETP.NE.U32.AND P6, PT, R6, RZ, PT ;  /* 0x000000ff0600720c */ /* 0x000fe40003fc5070 */
[----:B------:R-:W-:Y:S01]  /*54b0*/  IADD3 R6, P4, PT, R106, UR21, RZ ;  /* 0x000000156a067c10 */ /* 0x000fe2000ff9e0ff */
[----:B------:R-:W-:Y:S01]  /*54c0*/  LDGSTS.E [R49], desc[UR22][R24.64], P5 ;  /* 0x0000000018317fae */ /* 0x000fe2000a9a1016 */
[----:B------:R-:W-:-:S02]  /*54d0*/  SEL R12, R7, RZ, !P3 ;  /* 0x000000ff070c7207 */ /* 0x000fc40005800000 */
[----:B------:R-:W-:Y:S02]  /*54e0*/  IADD3.X R7, PT, PT, R104, UR24, RZ, P4, !PT ;  /* 0x0000001868077c10 */ /* 0x000fe4000a7fe4ff */
[----:B------:R-:W-:Y:S02]  /*54f0*/  ISETP.NE.U32.AND P4, PT, R12, RZ, PT ;  /* 0x000000ff0c00720c */ /* 0x000fe40003f85070 */
[----:B------:R-:W-:-:S03]  /*5500*/  IADD3 R12, P5, PT, R105, UR21, RZ ;  /* 0x00000015690c7c10 */ /* 0x000fc6000ffbe0ff */
[----:B------:R2:W-:Y:S01]  /*5510*/  LDGSTS.E [R49+0x8], desc[UR22][R6.64], P6 ;  /* 0x0000800006317fae */ /* 0x0005e2000b1a1016 */
[----:B------:R-:W-:Y:S02]  /*5520*/  IADD3.X R13, PT, PT, R102, UR24, RZ, P5, !PT ;  /* 0x00000018660d7c10 */ /* 0x000fe4000affe4ff */
[-C--:B------:R-:W-:Y:S02]  /*5530*/  ISETP.GE.AND P6, PT, R138, R11.reuse, PT ;  /* 0x0000000b8a00720c */ /* 0x080fe40003fc6270 */
[----:B---3--:R-:W-:Y:S02]  /*5540*/  IADD3 R20, P5, PT, R103, UR21, RZ ;  /* 0x0000001567147c10 */ /* 0x008fe4000ffbe0ff */
[----:B-1----:R-:W-:Y:S01]  /*5550*/  SEL R44, RZ, 0x4, P6 ;  /* 0x00000004ff2c7807 */ /* 0x002fe20003000000 */
[----:B------:R1:W-:Y:S01]  /*5560*/  LDGSTS.E [R55], desc[UR22][R12.64], P4 ;  /* 0x000000000c377fae */ /* 0x0003e2000a1a1016 */
[-C--:B------:R-:W-:Y:S02]  /*5570*/  ISETP.GE.AND P4, PT, R144, R11.reuse, PT ;  /* 0x0000000b9000720c */ /* 0x080fe40003f86270 */
[----:B------:R-:W-:Y:S01]  /*5580*/  SEL R44, R44, RZ, !P3 ;  /* 0x000000ff2c2c7207 */ /* 0x000fe20005800000 */
[----:B--2---:R-:W-:Y:S01]  /*5590*/  VIADD R49, R8, UR6 ;  /* 0x0000000608317c36 */ /* 0x004fe20008000000 */
[----:B------:R-:W-:Y:S01]  /*55a0*/  SEL R6, RZ, 0x4, P4 ;  /* 0x00000004ff067807 */ /* 0x000fe20002000000 */
[----:B------:R-:W-:Y:S01]  /*55b0*/  USEL UR6, URZ, 0x1, !UP1 ;  /* 0x00000001ff067887 */ /* 0x000fe2000c800000 */
[----:B------:R-:W-:-:S02]  /*55c0*/  ISETP.GE.AND P4, PT, R140, R11, PT ;  /* 0x0000000b8c00720c */ /* 0x000fc40003f86270 */
[----:B------:R-:W-:Y:S01]  /*55d0*/  IADD3.X R21, PT, PT, R101, UR24, RZ, P5, !PT ;  /* 0x0000001865157c10 */ /* 0x000fe2000affe4ff */
[----:B------:R-:W-:Y:S01]  /*55e0*/  ULOP3.LUT UR6, UR4, UR6, URZ, 0x3c, !UPT ;  /* 0x0000000604067292 */ /* 0x000fe2000f8e3cff */
[----:B------:R-:W-:Y:S02]  /*55f0*/  ISETP.NE.U32.AND P6, PT, R44, RZ, PT ;  /* 0x000000ff2c00720c */ /* 0x000fe40003fc5070 */
[----:B------:R-:W-:Y:S02]  /*5600*/  IADD3 R24, P5, PT, R100, UR21, RZ ;  /* 0x0000001564187c10 */ /* 0x000fe4000ffbe0ff */
[----:B------:R-:W-:Y:S02]  /*5610*/  SEL R6, R6, RZ, !P3 ;  /* 0x000000ff06067207 */ /* 0x000fe40005800000 */
[----:B------:R-:W-:Y:S02]  /*5620*/  SEL R7, RZ, 0x4, P4 ;  /* 0x00000004ff077807 */ /* 0x000fe40002000000 */
[----:B------:R-:W-:-:S02]  /*5630*/  IADD3.X R25, PT, PT, R99, UR24, RZ, P5, !PT ;  /* 0x0000001863197c10 */ /* 0x000fc4000affe4ff */
[----:B------:R-:W-:Y:S01]  /*5640*/  ISETP.GE.AND P4, PT, R10, R11, PT ;  /* 0x0000000b0a00720c */ /* 0x000fe20003f86270 */
[----:B------:R-:W-:Y:S01]  /*5650*/  VIADD R11, R11, 0xffffffe0 ;  /* 0xffffffe00b0b7836 */ /* 0x000fe20000000000 */
[----:B------:R-:W-:Y:S01]  /*5660*/  ISETP.NE.U32.AND P5, PT, R6, RZ, PT ;  /* 0x000000ff0600720c */ /* 0x000fe20003fa5070 */
[----:B------:R2:W-:Y:S01]  /*5670*/  LDGSTS.E [R55+0x8], desc[UR22][R20.64], P6 ;  /* 0x0000800014377fae */ /* 0x0005e2000b1a1016 */
[----:B------:R-:W-:Y:S02]  /*5680*/  SEL R7, R7, RZ, !P3 ;  /* 0x000000ff07077207 */ /* 0x000fe40005800000 */
[----:B------:R-:W-:Y:S02]  /*5690*/  SEL R6, RZ, 0x4, P4 ;  /* 0x00000004ff067807 */ /* 0x000fe40002000000 */
[----:B------:R-:W-:Y:S02]  /*56a0*/  ISETP.NE.U32.AND P4, PT, R7, RZ, PT ;  /* 0x000000ff0700720c */ /* 0x000fe40003f85070 */
[----:B------:R-:W-:Y:S01]  /*56b0*/  IADD3 R44, P6, PT, R76, UR21, RZ ;  /* 0x000000154c2c7c10 */ /* 0x000fe2000ffde0ff */
[----:B------:R-:W-:Y:S01]  /*56c0*/  UIADD3 UR21, UP3, UPT, UR21, UR28, URZ ;  /* 0x0000001c15157290 */ /* 0x000fe2000ff7e0ff */
[----:B------:R-:W-:-:S02]  /*56d0*/  SEL R6, R6, RZ, !P3 ;  /* 0x000000ff06067207 */ /* 0x000fc40005800000 */
[----:B------:R-:W-:Y:S01]  /*56e0*/  IADD3.X R45, PT, PT, R75, UR24, RZ, P6, !PT ;  /* 0x000000184b2d7c10 */ /* 0x000fe2000b7fe4ff */
[----:B------:R3:W-:Y:S01]  /*56f0*/  LDGSTS.E [R49], desc[UR22][R24.64], P5 ;  /* 0x0000000018317fae */ /* 0x0007e2000a9a1016 */
[----:B------:R-:W-:Y:S01]  /*5700*/  IADD3 R52, P5, PT, R74, UR25, RZ ;  /* 0x000000194a347c10 */ /* 0x000fe2000ffbe0ff */
[----:B------:R-:W-:Y:S01]  /*5710*/  UIADD3.X UR24, UPT, UPT, UR24, UR29, URZ, UP3, !UPT ;  /* 0x0000001d18187290 */ /* 0x000fe20009ffe4ff */
[----:B------:R-:W-:Y:S02]  /*5720*/  ISETP.NE.U32.AND P3, PT, R6, RZ, PT ;  /* 0x000000ff0600720c */ /* 0x000fe40003f65070 */
[----:B------:R-:W-:Y:S01]  /*5730*/  IADD3.X R53, PT, PT, R73, UR26, RZ, P5, !PT ;  /* 0x0000001a49357c10 */ /* 0x000fe2000affe4ff */
[----:B------:R4:W-:Y:S01]  /*5740*/  LDGSTS.E [R49+0x8], desc[UR22][R44.64], P4 ;  /* 0x000080002c317fae */ /* 0x0009e2000a1a1016 */
[----:B-1----:R-:W-:Y:S02]  /*5750*/  IADD3 R12, P4, PT, R66, UR25, RZ ;  /* 0x00000019420c7c10 */ /* 0x002fe4000ff9e0ff */
[----:B--2---:R-:W-:Y:S01]  /*5760*/  IADD3 R20, P5, PT, R62, UR25, RZ ;  /* 0x000000193e147c10 */ /* 0x004fe2000ffbe0ff */
[----:B------:R-:W0:Y:S01]  /*5770*/  LDGDEPBAR ;  /* 0x00000000000079af */ /* 0x000e220000000000 */
[----:B------:R-:W-:-:S02]  /*5780*/  IADD3.X R13, PT, PT, R65, UR26, RZ, P4, !PT ;  /* 0x0000001a410d7c10 */ /* 0x000fc4000a7fe4ff */
[----:B------:R-:W-:Y:S02]  /*5790*/  IADD3 R6, P6, PT, R70, UR25, RZ ;  /* 0x0000001946067c10 */ /* 0x000fe4000ffde0ff */
[----:B---3--:R-:W-:Y:S01]  /*57a0*/  IADD3 R24, P4, PT, R58, UR25, RZ ;  /* 0x000000193a187c10 */ /* 0x008fe2000ff9e0ff */
[----:B------:R1:W-:Y:S01]  /*57b0*/  LDGSTS.E [R109+0x6000], desc[UR22][R52.64], P3 ;  /* 0x06000000346d7fae */ /* 0x0003e200099a1016 */
[----:B------:R-:W-:Y:S02]  /*57c0*/  IADD3.X R21, PT, PT, R61, UR26, RZ, P5, !PT ;  /* 0x0000001a3d157c10 */ /* 0x000fe4000affe4ff */
[----:B----4-:R-:W-:Y:S02]  /*57d0*/  IADD3 R44, P5, PT, R47, UR25, RZ ;  /* 0x000000192f2c7c10 */ /* 0x010fe4000ffbe0ff */
[----:B------:R-:W-:Y:S02]  /*57e0*/  IADD3.X R7, PT, PT, R69, UR26, RZ, P6, !PT ;  /* 0x0000001a45077c10 */ /* 0x000fe4000b7fe4ff */
[----:B------:R-:W-:-:S02]  /*57f0*/  IADD3.X R25, PT, PT, R57, UR26, RZ, P4, !PT ;  /* 0x0000001a39197c10 */ /* 0x000fc4000a7fe4ff */
[----:B------:R-:W-:Y:S01]  /*5800*/  IADD3 R48, P4, PT, R34, UR25, RZ ;  /* 0x0000001922307c10 */ /* 0x000fe2000ff9e0ff */
[----:B------:R2:W-:Y:S01]  /*5810*/  LDGSTS.E [R109+0x6400], desc[UR22][R6.64], P3 ;  /* 0x06400000066d7fae */ /* 0x0005e200099a1016 */
[----:B------:R-:W-:Y:S02]  /*5820*/  IADD3.X R45, PT, PT, R43, UR26, RZ, P5, !PT ;  /* 0x0000001a2b2d7c10 */ /* 0x000fe4000affe4ff */
[----:B-1----:R-:W-:Y:S01]  /*5830*/  IADD3 R52, P5, PT, R18, UR25, RZ ;  /* 0x0000001912347c10 */ /* 0x002fe2000ffbe0ff */
[----:B------:R1:W-:Y:S01]  /*5840*/  LDGSTS.E [R109+0x6800], desc[UR22][R12.64], P3 ;  /* 0x068000000c6d7fae */ /* 0x0003e200099a1016 */
[----:B------:R-:W-:Y:S02]  /*5850*/  IADD3.X R49, PT, PT, R33, UR26, RZ, P4, !PT ;  /* 0x0000001a21317c10 */ /* 0x000fe4000a7fe4ff */
[----:B------:R-:W-:Y:S01]  /*5860*/  IADD3 R54, P4, PT, R72, UR25, RZ ;  /* 0x0000001948367c10 */ /* 0x000fe2000ff9e0ff */
[----:B------:R3:W-:Y:S01]  /*5870*/  LDGSTS.E [R109+0x6c00], desc[UR22][R20.64], P3 ;  /* 0x06c00000146d7fae */ /* 0x0007e200099a1016 */
[----:B------:R-:W-:-:S02]  /*5880*/  IADD3.X R53, PT, PT, R15, UR26, RZ, P5, !PT ;  /* 0x0000001a0f357c10 */ /* 0x000fc4000affe4ff */
[----:B------:R-:W-:Y:S01]  /*5890*/  IADD3.X R55, PT, PT, R71, UR26, RZ, P4, !PT ;  /* 0x0000001a47377c10 */ /* 0x000fe2000a7fe4ff */
[----:B------:R4:W-:Y:S01]  /*58a0*/  LDGSTS.E [R109+0x7000], desc[UR22][R24.64], P3 ;  /* 0x07000000186d7fae */ /* 0x0009e200099a1016 */
[----:B--2---:R-:W-:Y:S02]  /*58b0*/  IADD3 R6, P6, PT, R56, UR25, RZ ;  /* 0x0000001938067c10 */ /* 0x004fe4000ffde0ff */
[----:B-1----:R-:W-:Y:S01]  /*58c0*/  IADD3 R12, P5, PT, R68, UR25, RZ ;  /* 0x00000019440c7c10 */ /* 0x002fe2000ffbe0ff */
[----:B------:R1:W-:Y:S01]  /*58d0*/  LDGSTS.E [R109+0x7400], desc[UR22][R44.64], P3 ;  /* 0x074000002c6d7fae */ /* 0x0003e200099a1016 */
[----:B------:R-:W-:Y:S02]  /*58e0*/  IADD3.X R7, PT, PT, R51, UR26, RZ, P6, !PT ;  /* 0x0000001a33077c10 */ /* 0x000fe4000b7fe4ff */
[----:B---3--:R-:W-:Y:S01]  /*58f0*/  IADD3 R20, P4, PT, R64, UR25, RZ ;  /* 0x0000001940147c10 */ /* 0x008fe2000ff9e0ff */
[----:B------:R2:W-:Y:S01]  /*5900*/  LDGSTS.E [R109+0x7800], desc[UR22][R48.64], P3 ;  /* 0x07800000306d7fae */ /* 0x0005e200099a1016 */
[----:B------:R-:W-:-:S02]  /*5910*/  IADD3.X R13, PT, PT, R67, UR26, RZ, P5, !PT ;  /* 0x0000001a430d7c10 */ /* 0x000fc4000affe4ff */
[----:B----4-:R-:W-:Y:S01]  /*5920*/  IADD3 R24, P5, PT, R60, UR25, RZ ;  /* 0x000000193c187c10 */ /* 0x010fe2000ffbe0ff */
[----:B------:R3:W-:Y:S01]  /*5930*/  LDGSTS.E [R109+0x7c00], desc[UR22][R52.64], P3 ;  /* 0x07c00000346d7fae */ /* 0x0007e200099a1016 */
[----:B------:R-:W-:Y:S02]  /*5940*/  IADD3.X R21, PT, PT, R63, UR26, RZ, P4, !PT ;  /* 0x0000001a3f157c10 */ /* 0x000fe4000a7fe4ff */
[----:B------:R-:W-:Y:S01]  /*5950*/  IADD3.X R25, PT, PT, R59, UR26, RZ, P5, !PT ;  /* 0x0000001a3b197c10 */ /* 0x000fe2000affe4ff */
[----:B------:R-:W-:Y:S01]  /*5960*/  LDGSTS.E [R111+0x6200], desc[UR22][R54.64], P3 ;  /* 0x06200000366f7fae */ /* 0x000fe200099a1016 */
[----:B-1----:R-:W-:Y:S02]  /*5970*/  IADD3 R44, P4, PT, R40, UR25, RZ ;  /* 0x00000019282c7c10 */ /* 0x002fe4000ff9e0ff */
[----:B--2---:R-:W-:Y:S01]  /*5980*/  IADD3 R48, P5, PT, R30, UR25, RZ ;  /* 0x000000191e307c10 */ /* 0x004fe2000ffbe0ff */
[----:B------:R-:W-:Y:S01]  /*5990*/  LDGSTS.E [R111+0x6600], desc[UR22][R12.64], P3 ;  /* 0x066000000c6f7fae */ /* 0x000fe200099a1016 */
[----:B------:R-:W-:-:S02]  /*59a0*/  IADD3.X R45, PT, PT, R39, UR26, RZ, P4, !PT ;  /* 0x0000001a272d7c10 */ /* 0x000fc4000a7fe4ff */
[----:B---3--:R-:W-:Y:S01]  /*59b0*/  IADD3 R52, P6, PT, R9, UR25, RZ ;  /* 0x0000001909347c10 */ /* 0x008fe2000ffde0ff */
[----:B------:R-:W-:Y:S01]  /*59c0*/  LDGSTS.E [R111+0x6a00], desc[UR22][R20.64], P3 ;  /* 0x06a00000146f7fae */ /* 0x000fe200099a1016 */
[----:B------:R-:W-:Y:S01]  /*59d0*/  IADD3.X R49, PT, PT, R29, UR26, RZ, P5, !PT ;  /* 0x0000001a1d317c10 */ /* 0x000fe2000affe4ff */
[----:B------:R-:W-:Y:S01]  /*59e0*/  UIADD3 UR25, UP2, UPT, UR25, UR30, URZ ;  /* 0x0000001e19197290 */ /* 0x000fe2000ff5e0ff */
[----:B------:R-:W-:Y:S01]  /*59f0*/  IADD3.X R53, PT, PT, R4, UR26, RZ, P6, !PT ;  /* 0x0000001a04357c10 */ /* 0x000fe2000b7fe4ff */
[----:B------:R-:W-:Y:S02]  /*5a00*/  LDGSTS.E [R111+0x6e00], desc[UR22][R24.64], P3 ;  /* 0x06e00000186f7fae */ /* 0x000fe400099a1016 */
[----:B------:R-:W-:Y:S02]  /*5a10*/  UIADD3.X UR26, UPT, UPT, UR26, UR31, URZ, UP2, !UPT ;  /* 0x0000001f1a1a7290 */ /* 0x000fe400097fe4ff */
[----:B------:R1:W-:Y:S04]  /*5a20*/  LDGSTS.E [R111+0x7200], desc[UR22][R6.64], P3 ;  /* 0x07200000066f7fae */ /* 0x0003e800099a1016 */
[----:B------:R3:W-:Y:S04]  /*5a30*/  LDGSTS.E [R111+0x7600], desc[UR22][R44.64], P3 ;  /* 0x076000002c6f7fae */ /* 0x0007e800099a1016 */
[----:B------:R3:W-:Y:S04]  /*5a40*/  LDGSTS.E [R111+0x7a00], desc[UR22][R48.64], P3 ;  /* 0x07a00000306f7fae */ /* 0x0007e800099a1016 */
[----:B------:R3:W-:Y:S01]  /*5a50*/  LDGSTS.E [R111+0x7e00], desc[UR22][R52.64], P3 ;  /* 0x07e00000346f7fae */ /* 0x0007e200099a1016 */
[----:B------:R-:W-:Y:S01]  /*5a60*/  ISETP.NE.U32.AND P3, PT, R108, UR7, PT ;  /* 0x000000076c007c0c */ /* 0x000fe2000bf65070 */
[----:B-1----:R-:W-:-:S02]  /*5a70*/  IMAD.U32 R6, RZ, RZ, UR4 ;  /* 0x00000004ff067e24 */ /* 0x002fc4000f8e00ff */
[----:B------:R-:W0:Y:S10]  /*5a80*/  LDGDEPBAR ;  /* 0x00000000000079af */ /* 0x000e340000000000 */
[----:B---3--:R-:W-:Y:S05]  /*5a90*/  @P3 BRA `(.L_x_10) ;  /* 0xfffffff000143947 */ /* 0x008fea000383ffff */
.L_x_7:
[----:B------:R-:W1:Y:S01]  /*5aa0*/  LDCU.128 UR16, c[0x0][0x390] ;  /* 0x00007200ff1077ac */ /* 0x000e620008000c00 */
[----:B------:R-:W-:Y:S01]  /*5ab0*/  USHF.L.U32 UR11, UR11, 0x6, URZ ;  /* 0x000000060b0b7899 */ /* 0x000fe200080006ff */
[----:B------:R-:W-:Y:S11]  /*5ac0*/  @!P2 BRA `(.L_x_11) ;  /* 0x000000000010a947 */ /* 0x000ff60003800000 */
[----:B------:R-:W-:-:S06]  /*5ad0*/  USHF.L.U32 UR4, UR4, 0x1f, URZ ;  /* 0x0000001f04047899 */ /* 0x000fcc00080006ff */
[----:B--2---:R-:W-:-:S04]  /*5ae0*/  IMAD.U32 R4, RZ, RZ, UR4 ;  /* 0x00000004ff047e24 */ /* 0x004fc8000f8e00ff */
[----:B------:R-:W2:Y:S02]  /*5af0*/  SYNCS.PHASECHK.TRANS64.TRYWAIT P0, [UR13], R4 ;  /* 0x00000004ff0075a7 */ /* 0x000ea4000800110d */
[----:B--2---:R-:W-:Y:S05]  /*5b00*/  @!P0 BRA `(.L_x_12) ;  /* 0x0000001000f88947 */ /* 0x004fea0003800000 */
.L_x_11:
[----:B------:R-:W-:-:S04]  /*5b10*/  DEPBAR.LE SB0, 0x0 ;  /* 0x000080000000791a */ /* 0x000fc80000000000 */
[----:B------:R-:W-:Y:S01]  /*5b20*/  BAR.SYNC.DEFER_BLOCKING 0x0 ;  /* 0x0000000000007b1d */ /* 0x000fe20000010000 */
[----:B------:R-:W-:Y:S01]  /*5b30*/  IMAD.U32 R41, RZ, RZ, UR11 ;  /* 0x0000000bff297e24 */ /* 0x000fe2000f8e00ff */
[----:B-1----:R-:W-:Y:S01]  /*5b40*/  ISETP.GE.AND P0, PT, R2, UR18, PT ;  /* 0x0000001202007c0c */ /* 0x002fe2000bf06270 */
[C---:B--2---:R-:W-:Y:S01]  /*5b50*/  IMAD.SHL.U32 R39, R0.reuse, 0x80, RZ ;  /* 0x0000008000277824 */ /* 0x044fe200078e00ff */
[----:B------:R-:W-:Y:S01]  /*5b60*/  LEA R37, R37, UR10, 0x4 ;  /* 0x0000000a25257c11 */ /* 0x000fe2000f8e20ff */
[----:B------:R-:W-:Y:S01]  /*5b70*/  IMAD.SHL.U32 R38, R0, 0x10, RZ ;  /* 0x0000001000267824 */ /* 0x000fe200078e00ff */
[----:B------:R-:W-:Y:S01]  /*5b80*/  LOP3.LUT R36, R36, 0xc0, R41, 0xf8, !PT ;  /* 0x000000c024247812 */ /* 0x000fe200078ef829 */
[----:B------:R-:W1:Y:S01]  /*5b90*/  LDCU UR4, c[0x0][0x3b4] ;  /* 0x00007680ff0477ac */ /* 0x000e620008000800 */
[----:B------:R-:W-:Y:S02]  /*5ba0*/  LOP3.LUT R39, R39, 0x800, RZ, 0xc0, !PT ;  /* 0x0000080027277812 */ /* 0x000fe400078ec0ff */
[----:B------:R-:W-:-:S02]  /*5bb0*/  LOP3.LUT R38, R38, 0xf0, RZ, 0xc0, !PT ;  /* 0x000000f026267812 */ /* 0x000fc400078ec0ff */
[----:B------:R-:W-:Y:S02]  /*5bc0*/  LOP3.LUT R3, R36, R3, RZ, 0xfc, !PT ;  /* 0x0000000324037212 */ /* 0x000fe400078efcff */
[----:B------:R-:W-:Y:S02]  /*5bd0*/  IADD3 R38, PT, PT, R38, UR10, R39 ;  /* 0x0000000a26267c10 */ /* 0x000fe4000fffe027 */
[----:B------:R-:W-:Y:S02]  /*5be0*/  LOP3.LUT R39, R0, 0x60, RZ, 0xc0, !PT ;  /* 0x0000006000277812 */ /* 0x000fe400078ec0ff */
[C---:B------:R-:W-:Y:S02]  /*5bf0*/  LOP3.LUT R41, R3.reuse, 0x2, RZ, 0xfc, !PT ;  /* 0x0000000203297812 */ /* 0x040fe400078efcff */
[----:B------:R-:W-:Y:S01]  /*5c00*/  LOP3.LUT R40, R3, 0x4, RZ, 0xfc, !PT ;  /* 0x0000000403287812 */ /* 0x000fe200078efcff */
[----:B------:R-:W-:Y:S01]  /*5c10*/  IMAD R36, R39, 0x8, R38 ;  /* 0x0000000827247824 */ /* 0x000fe200078e0226 */
[----:B------:R-:W-:Y:S01]  /*5c20*/  ISETP.LT.AND P2, PT, R41, UR19, !P0 ;  /* 0x0000001329007c0c */ /* 0x000fe2000c741270 */
[----:B------:R-:W2:Y:S02]  /*5c30*/  @!P1 SYNCS.CCTL.IV [UR10+0xc000] ;  /* 0x00c00000ff0099b1 */ /* 0x000ea4000800000a */
[----:B--2---:R-:W-:Y:S01]  /*5c40*/  BAR.SYNC.DEFER_BLOCKING 0x0 ;  /* 0x0000000000007b1d */ /* 0x004fe20000010000 */
[----:B------:R-:W-:-:S02]  /*5c50*/  ISETP.LT.AND P4, PT, R40, UR19, !P0 ;  /* 0x0000001328007c0c */ /* 0x000fc4000c781270 */
[C---:B------:R-:W-:Y:S02]  /*5c60*/  LOP3.LUT R0, R3.reuse, 0x6, RZ, 0xfc, !PT ;  /* 0x0000000603007812 */ /* 0x040fe400078efcff */
[----:B------:R-:W-:Y:S02]  /*5c70*/  LOP3.LUT R38, R3, 0x8, RZ, 0xfc, !PT ;  /* 0x0000000803267812 */ /* 0x000fe400078efcff */
[----:B------:R-:W-:Y:S01]  /*5c80*/  ISETP.LT.AND P6, PT, R0, UR19, !P0 ;  /* 0x0000001300007c0c */ /* 0x000fe2000c7c1270 */
[----:B------:R-:W-:Y:S01]  /*5c90*/  LDTM.16dp32bit_t0_t15.x32 R4, tmem[UR12] ;  /* 0x0000000c000479ee */ /* 0x000fe20008a80000 */
[----:B------:R-:W2:Y:S01]  /*5ca0*/  LDTM.16dp32bit_t16_t31.x32 R4, tmem[UR12+0x20] ;  /* 0x0000200c000479ee */ /* 0x000ea20008aa0000 */
[----:B------:R-:W3:Y:S01]  /*5cb0*/  LDC R0, c[0x0][0x3b8] ;  /* 0x0000ee00ff007b82 */ /* 0x000ee20000000800 */
[----:B------:R-:W-:Y:S01]  /*5cc0*/  ISETP.LT.AND P3, PT, R38, UR19, !P0 ;  /* 0x0000001326007c0c */ /* 0x000fe2000c761270 */
[----:B------:R-:W4:Y:S01]  /*5cd0*/  @!P1 SYNCS.CCTL.IV [UR10+0xc008] ;  /* 0x00c00800ff0099b1 */ /* 0x000f22000800000a */
[----:B------:R-:W-:Y:S01]  /*5ce0*/  NOP ;  /* 0x0000000000007918 */ /* 0x000fe20000000000 */
[----:B--2---:R-:W-:-:S02]  /*5cf0*/  IMAD.MOV.U32 R40, RZ, RZ, R4 ;  /* 0x000000ffff287224 */ /* 0x004fc400078e0004 */
[----:B------:R-:W-:Y:S02]  /*5d00*/  IMAD.MOV.U32 R41, RZ, RZ, R6 ;  /* 0x000000ffff297224 */ /* 0x000fe400078e0006 */
[----:B------:R-:W-:Y:S02]  /*5d10*/  IMAD.MOV.U32 R42, RZ, RZ, R8 ;  /* 0x000000ffff2a7224 */ /* 0x000fe400078e0008 */
[----:B------:R-:W-:Y:S02]  /*5d20*/  IMAD.MOV.U32 R43, RZ, RZ, R10 ;  /* 0x000000ffff2b7224 */ /* 0x000fe400078e000a */
[----:B------:R-:W-:Y:S02]  /*5d30*/  IMAD.MOV.U32 R44, RZ, RZ, R5 ;  /* 0x000000ffff2c7224 */ /* 0x000fe400078e0005 */
[----:B------:R-:W-:Y:S01]  /*5d40*/  IMAD.MOV.U32 R45, RZ, RZ, R7 ;  /* 0x000000ffff2d7224 */ /* 0x000fe200078e0007 */
[----:B----4-:R-:W-:Y:S01]  /*5d50*/  STS.128 [R36], R40 ;  /* 0x0000002824007388 */ /* 0x010fe20000000c00 */
[----:B------:R-:W-:-:S02]  /*5d60*/  IMAD.MOV.U32 R46, RZ, RZ, R9 ;  /* 0x000000ffff2e7224 */ /* 0x000fc400078e0009 */
[----:B------:R-:W-:Y:S02]  /*5d70*/  IMAD.MOV.U32 R47, RZ, RZ, R11 ;  /* 0x000000ffff2f7224 */ /* 0x000fe400078e000b */
[----:B------:R-:W-:Y:S02]  /*5d80*/  IMAD.MOV.U32 R8, RZ, RZ, R12 ;  /* 0x000000ffff087224 */ /* 0x000fe400078e000c */
[----:B------:R-:W-:Y:S01]  /*5d90*/  IMAD.MOV.U32 R9, RZ, RZ, R14 ;  /* 0x000000ffff097224 */ /* 0x000fe200078e000e */
[----:B------:R2:W-:Y:S01]  /*5da0*/  STS.128 [R36+0x400], R44 ;  /* 0x0004002c24007388 */ /* 0x0005e20000000c00 */
[----:B------:R-:W-:Y:S02]  /*5db0*/  IMAD.MOV.U32 R48, RZ, RZ, R13 ;  /* 0x000000ffff307224 */ /* 0x000fe400078e000d */
[----:B------:R-:W-:Y:S01]  /*5dc0*/  IMAD.MOV.U32 R49, RZ, RZ, R15 ;  /* 0x000000ffff317224 */ /* 0x000fe200078e000f */
[----:B------:R-:W-:Y:S01]  /*5dd0*/  BAR.SYNC.DEFER_BLOCKING 0x0 ;  /* 0x0000000000007b1d */ /* 0x000fe20000010000 */
[----:B------:R-:W-:-:S02]  /*5de0*/  IMAD.MOV.U32 R10, RZ, RZ, R16 ;  /* 0x000000ffff0a7224 */ /* 0x000fc400078e0010 */
[----:B------:R-:W-:Y:S02]  /*5df0*/  IMAD.MOV.U32 R11, RZ, RZ, R18 ;  /* 0x000000ffff0b7224 */ /* 0x000fe400078e0012 */
[----:B------:R-:W-:Y:S02]  /*5e00*/  IMAD.MOV.U32 R50, RZ, RZ, R17 ;  /* 0x000000ffff327224 */ /* 0x000fe400078e0011 */
[----:B------:R-:W-:Y:S02]  /*5e10*/  IMAD.MOV.U32 R51, RZ, RZ, R19 ;  /* 0x000000ffff337224 */ /* 0x000fe400078e0013 */
[----:B------:R-:W-:Y:S02]  /*5e20*/  IMAD.MOV.U32 R18, RZ, RZ, R24 ;  /* 0x000000ffff127224 */ /* 0x000fe400078e0018 */
[----:B------:R-:W-:Y:S02]  /*5e30*/  IMAD.MOV.U32 R19, RZ, RZ, R26 ;  /* 0x000000ffff137224 */ /* 0x000fe400078e001a */
[----:B--2---:R-:W-:-:S02]  /*5e40*/  IMAD.MOV.U32 R46, RZ, RZ, R25 ;  /* 0x000000ffff2e7224 */ /* 0x004fc400078e0019 */
[----:B------:R-:W-:Y:S02]  /*5e50*/  IMAD.MOV.U32 R47, RZ, RZ, R27 ;  /* 0x000000ffff2f7224 */ /* 0x000fe400078e001b */
[----:B------:R-:W-:Y:S02]  /*5e60*/  IMAD.MOV.U32 R16, RZ, RZ, R20 ;  /* 0x000000ffff107224 */ /* 0x000fe400078e0014 */
[----:B------:R-:W-:Y:S02]  /*5e70*/  IMAD.MOV.U32 R17, RZ, RZ, R22 ;  /* 0x000000ffff117224 */ /* 0x000fe400078e0016 */
[----:B------:R-:W-:Y:S02]  /*5e80*/  IMAD.MOV.U32 R44, RZ, RZ, R21 ;  /* 0x000000ffff2c7224 */ /* 0x000fe400078e0015 */
[----:B------:R-:W-:Y:S01]  /*5e90*/  IMAD.MOV.U32 R45, RZ, RZ, R23 ;  /* 0x000000ffff2d7224 */ /* 0x000fe200078e0017 */
[----:B------:R-:W2:Y:S01]  /*5ea0*/  LDS.128 R40, [R37] ;  /* 0x0000000025287984 */ /* 0x000ea20000000c00 */
[----:B-1----:R-:W-:-:S02]  /*5eb0*/  IMAD R4, R2, UR4, RZ ;  /* 0x0000000402047c24 */ /* 0x002fc4000f8e02ff */
[----:B---3--:R-:W-:Y:S01]  /*5ec0*/  IMAD R5, R3, R0, RZ ;  /* 0x0000000003057224 */ /* 0x008fe200078e02ff */
[----:B------:R-:W-:Y:S01]  /*5ed0*/  LDS.128 R12, [R37+0x800] ;  /* 0x00080000250c7984 */ /* 0x000fe20000000c00 */
[----:B------:R-:W-:Y:S01]  /*5ee0*/  IMAD.MOV.U32 R52, RZ, RZ, R29 ;  /* 0x000000ffff347224 */ /* 0x000fe200078e001d */
[----:B------:R-:W-:Y:S01]  /*5ef0*/  BAR.SYNC.DEFER_BLOCKING 0x0 ;  /* 0x0000000000007b1d */ /* 0x000fe20000010000 */
[----:B------:R-:W-:Y:S01]  /*5f00*/  LEA R2, P1, R4, UR16, 0x2 ;  /* 0x0000001004027c11 */ /* 0x000fe2000f8210ff */
[----:B------:R-:W-:Y:S02]  /*5f10*/  IMAD R21, R0, 0x2, R5 ;  /* 0x0000000200157824 */ /* 0x000fe400078e0205 */
[----:B------:R-:W-:Y:S01]  /*5f20*/  IMAD.MOV.U32 R53, RZ, RZ, R31 ;  /* 0x000000ffff357224 */ /* 0x000fe200078e001f */
[----:B------:R-:W-:Y:S01]  /*5f30*/  LEA.HI.X.SX32 R20, R4, UR17, 0x2, P1 ;  /* 0x0000001104147c11 */ /* 0x000fe200088f16ff */
[----:B------:R-:W-:Y:S01]  /*5f40*/  IMAD.MOV.U32 R54, RZ, RZ, R33 ;  /* 0x000000ffff367224 */ /* 0x000fe200078e0021 */
[----:B------:R-:W-:Y:S01]  /*5f50*/  LEA R22, P5, R5, R2, 0x2 ;  /* 0x0000000205167211 */ /* 0x000fe200078a10ff */
[----:B------:R-:W-:Y:S01]  /*5f60*/  IMAD.MOV.U32 R55, RZ, RZ, R35 ;  /* 0x000000ffff377224 */ /* 0x000fe200078e0023 */
[----:B------:R-:W-:-:S02]  /*5f70*/  ISETP.LT.AND P1, PT, R3, UR19, !P0 ;  /* 0x0000001303007c0c */ /* 0x000fc4000c721270 */
[----:B------:R-:W-:Y:S02]  /*5f80*/  LEA.HI.X.SX32 R23, R5, R20, 0x2, P5 ;  /* 0x0000001405177211 */ /* 0x000fe400028f16ff */
[----:B------:R-:W-:Y:S02]  /*5f90*/  LEA R38, P5, R21, R2, 0x2 ;  /* 0x0000000215267211 */ /* 0x000fe400078a10ff */
[----:B------:R-:W-:Y:S02]  /*5fa0*/  LOP3.LUT R33, R3, 0xa, RZ, 0xfc, !PT ;  /* 0x0000000a03217812 */ /* 0x000fe400078efcff */
[----:B------:R-:W-:Y:S01]  /*5fb0*/  LEA.HI.X.SX32 R39, R21, R20, 0x2, P5 ;  /* 0x0000001415277211 */ /* 0x000fe200028f16ff */
[C---:B------:R-:W-:Y:S01]  /*5fc0*/  IMAD R21, R0.reuse, 0x2, R21 ;  /* 0x0000000200157824 */ /* 0x040fe200078e0215 */
[----:B------:R-:W-:Y:S02]  /*5fd0*/  ISETP.LT.AND P5, PT, R33, UR19, !P0 ;  /* 0x0000001321007c0c */ /* 0x000fe4000c7a1270 */
[----:B------:R-:W-:Y:S01]  /*5fe0*/  LOP3.LUT R33, R3, 0xe, RZ, 0xfc, !PT ;  /* 0x0000000e03217812 */ /* 0x000fe200078efcff */
[----:B------:R-:W-:Y:S01]  /*5ff0*/  IMAD R31, R0, 0x2, R21 ;  /* 0x00000002001f7824 */ /* 0x000fe200078e0215 */
[----:B------:R-:W-:Y:S04]  /*6000*/  STS.128 [R36], R8 ;  /* 0x0000000824007388 */ /* 0x000fe80000000c00 */
[----:B------:R1:W-:Y:S01]  /*6010*/  STS.128 [R36+0x400], R48 ;  /* 0x0004003024007388 */ /* 0x0003e20000000c00 */
[----:B------:R-:W-:Y:S01]  /*6020*/  BAR.SYNC.DEFER_BLOCKING 0x0 ;  /* 0x0000000000007b1d */ /* 0x000fe20000010000 */
[----:B-1----:R-:W-:-:S02]  /*6030*/  IMAD.MOV.U32 R48, RZ, RZ, R28 ;  /* 0x000000ffff307224 */ /* 0x002fc400078e001c */
[----:B------:R-:W-:Y:S02]  /*6040*/  IMAD.MOV.U32 R49, RZ, RZ, R30 ;  /* 0x000000ffff317224 */ /* 0x000fe400078e001e */
[----:B------:R-:W-:Y:S01]  /*6050*/  IMAD.MOV.U32 R50, RZ, RZ, R32 ;  /* 0x000000ffff327224 */ /* 0x000fe200078e0020 */
[C---:B------:R-:W-:Y:S01]  /*6060*/  LOP3.LUT R32, R3.reuse, 0xc, RZ, 0xfc, !PT ;  /* 0x0000000c03207812 */ /* 0x040fe200078efcff */
[----:B------:R-:W-:Y:S01]  /*6070*/  IMAD.MOV.U32 R51, RZ, RZ, R34 ;  /* 0x000000ffff337224 */ /* 0x000fe200078e0022 */
[----:B------:R-:W-:Y:S01]  /*6080*/  LOP3.LUT R34, R3, 0x10, RZ, 0xfc, !PT ;  /* 0x0000001003227812 */ /* 0x000fe200078efcff */
[----:B------:R-:W1:Y:S04]  /*6090*/  LDS.128 R24, [R37] ;  /* 0x0000000025187984 */ /* 0x000e680000000c00 */
[----:B------:R-:W-:Y:S01]  /*60a0*/  LDS.128 R8, [R37+0x800] ;  /* 0x0008000025087984 */ /* 0x000fe20000000c00 */
[----:B------:R-:W-:Y:S06]  /*60b0*/  BAR.SYNC.DEFER_BLOCKING 0x0 ;  /* 0x0000000000007b1d */ /* 0x000fec0000010000 */
[----:B------:R-:W-:Y:S04]  /*60c0*/  STS.128 [R36], R16 ;  /* 0x0000001024007388 */ /* 0x000fe80000000c00 */
[----:B------:R-:W-:Y:S01]  /*60d0*/  STS.128 [R36+0x400], R44 ;  /* 0x0004002c24007388 */ /* 0x000fe20000000c00 */
[----:B------:R-:W-:Y:S06]  /*60e0*/  BAR.SYNC.DEFER_BLOCKING 0x0 ;  /* 0x0000000000007b1d */ /* 0x000fec0000010000 */
[----:B------:R-:W3:Y:S04]  /*60f0*/  LDS.128 R16, [R37] ;  /* 0x0000000025107984 */ /* 0x000ee80000000c00 */
[----:B------:R-:W-:Y:S01]  /*6100*/  LDS.128 R4, [R37+0x800] ;  /* 0x0008000025047984 */ /* 0x000fe20000000c00 */
[----:B------:R-:W-:Y:S06]  /*6110*/  BAR.SYNC.DEFER_BLOCKING 0x0 ;  /* 0x0000000000007b1d */ /* 0x000fec0000010000 */
[----:B------:R-:W-:Y:S04]  /*6120*/  STS.128 [R36], R48 ;  /* 0x0000003024007388 */ /* 0x000fe80000000c00 */
[----:B------:R-:W-:Y:S01]  /*6130*/  STS.128 [R36+0x400], R52 ;  /* 0x0004003424007388 */ /* 0x000fe20000000c00 */
[----:B------:R-:W-:Y:S06]  /*6140*/  BAR.SYNC.DEFER_BLOCKING 0x0 ;  /* 0x0000000000007b1d */ /* 0x000fec0000010000 */
[----:B--2---:R2:W-:Y:S01]  /*6150*/  @P1 STG.E desc[UR22][R22.64], R40 ;  /* 0x0000002816001986 */ /* 0x0045e2000c101916 */
[----:B------:R-:W-:-:S03]  /*6160*/  LEA R28, P1, R21, R2, 0x2 ;  /* 0x00000002151c7211 */ /* 0x000fc600078210ff */
[----:B------:R-:W-:Y:S01]  /*6170*/  @P2 STG.E desc[UR22][R38.64], R41 ;  /* 0x0000002926002986 */ /* 0x000fe2000c101916 */
[----:B------:R-:W-:Y:S02]  /*6180*/  LEA R30, P2, R31, R2, 0x2 ;  /* 0x000000021f1e7211 */ /* 0x000fe400078410ff */
[-C--:B------:R-:W-:Y:S01]  /*6190*/  LEA.HI.X.SX32 R29, R21, R20.reuse, 0x2, P1 ;  /* 0x00000014151d7211 */ /* 0x080fe200008f16ff */
[----:B------:R-:W-:Y:S01]  /*61a0*/  IMAD R21, R0, 0x2, R31 ;  /* 0x0000000200157824 */ /* 0x000fe200078e021f */
[----:B------:R-:W-:Y:S02]  /*61b0*/  LEA.HI.X.SX32 R31, R31, R20, 0x2, P2 ;  /* 0x000000141f1f7211 */ /* 0x000fe400010f16ff */
[----:B------:R-:W-:Y:S01]  /*61c0*/  ISETP.LT.AND P2, PT, R32, UR19, !P0 ;  /* 0x0000001320007c0c */ /* 0x000fe2000c741270 */
[----:B------:R-:W-:Y:S01]  /*61d0*/  IMAD R35, R0, 0x2, R21 ;  /* 0x0000000200237824 */ /* 0x000fe200078e0215 */
[----:B------:R4:W-:Y:S01]  /*61e0*/  @P4 STG.E desc[UR22][R28.64], R42 ;  /* 0x0000002a1c004986 */ /* 0x0009e2000c101916 */
[----:B--2---:R-:W-:-:S02]  /*61f0*/  LEA R22, P1, R21, R2, 0x2 ;  /* 0x0000000215167211 */ /* 0x004fc400078210ff */
[----:B------:R-:W-:Y:S01]  /*6200*/  ISETP.LT.AND P4, PT, R33, UR19, !P0 ;  /* 0x0000001321007c0c */ /* 0x000fe2000c781270 */
[----:B------:R2:W-:Y:S01]  /*6210*/  @P6 STG.E desc[UR22][R30.64], R43 ;  /* 0x0000002b1e006986 */ /* 0x0005e2000c101916 */
[----:B------:R-:W-:Y:S02]  /*6220*/  LEA R32, P6, R35, R2, 0x2 ;  /* 0x0000000223207211 */ /* 0x000fe400078c10ff */
[-C--:B------:R-:W-:Y:S01]  /*6230*/  LEA.HI.X.SX32 R23, R21, R20.reuse, 0x2, P1 ;  /* 0x0000001415177211 */ /* 0x080fe200008f16ff */
[----:B------:R-:W5:Y:S01]  /*6240*/  LDS.128 R40, [R37] ;  /* 0x0000000025287984 */ /* 0x000f620000000c00 */
[----:B------:R-:W-:Y:S01]  /*6250*/  LEA.HI.X.SX32 R33, R35, R20, 0x2, P6 ;  /* 0x0000001423217211 */ /* 0x000fe200030f16ff */
[----:B------:R-:W-:Y:S01]  /*6260*/  IMAD R35, R0, 0x2, R35 ;  /* 0x0000000200237824 */ /* 0x000fe200078e0223 */
[----:B------:R-:W-:Y:S01]  /*6270*/  ISETP.LT.AND P1, PT, R34, UR19, !P0 ;  /* 0x0000001322007c0c */ /* 0x000fe2000c721270 */
[----:B-1----:R-:W-:Y:S01]  /*6280*/  @P3 STG.E desc[UR22][R22.64], R24 ;  /* 0x0000001816003986 */ /* 0x002fe2000c101916 */
[----:B------:R-:W-:Y:S01]  /*6290*/  LOP3.LUT R34, R3, 0x14, RZ, 0xfc, !PT ;  /* 0x0000001403227812 */ /* 0x000fe200078efcff */
[----:B------:R-:W-:Y:S01]  /*62a0*/  IMAD R21, R0, 0x2, R35 ;  /* 0x0000000200157824 */ /* 0x000fe200078e0223 */
[----:B----4-:R-:W-:Y:S01]  /*62b0*/  LEA R28, P3, R35, R2, 0x2 ;  /* 0x00000002231c7211 */ /* 0x010fe200078610ff */
[----:B------:R1:W-:Y:S01]  /*62c0*/  @P5 STG.E desc[UR22][R32.64], R25 ;  /* 0x0000001920005986 */ /* 0x0003e2000c101916 */
[----:B--2---:R-:W-:-:S02]  /*62d0*/  LOP3.LUT R31, R3, 0x12, RZ, 0xfc, !PT ;  /* 0x00000012031f7812 */ /* 0x004fc400078efcff */
[----:B------:R-:W-:Y:S01]  /*62e0*/  LEA R30, P6, R21, R2, 0x2 ;  /* 0x00000002151e7211 */ /* 0x000fe200078c10ff */
[----:B------:R-:W2:Y:S01]  /*62f0*/  LDS.128 R36, [R37+0x800] ;  /* 0x0008000025247984 */ /* 0x000ea20000000c00 */
[-C--:B------:R-:W-:Y:S01]  /*6300*/  LEA.HI.X.SX32 R29, R35, R20.reuse, 0x2, P3 ;  /* 0x00000014231d7211 */ /* 0x080fe200018f16ff */
[C---:B------:R-:W-:Y:S01]  /*6310*/  IMAD R35, R0.reuse, 0x2, R21 ;  /* 0x0000000200237824 */ /* 0x040fe200078e0215 */
[----:B------:R-:W-:Y:S02]  /*6320*/  ISETP.LT.AND P5, PT, R31, UR19, !P0 ;  /* 0x000000131f007c0c */ /* 0x000fe4000c7a1270 */
[----:B------:R-:W-:Y:S01]  /*6330*/  LEA.HI.X.SX32 R31, R21, R20, 0x2, P6 ;  /* 0x00000014151f7211 */ /* 0x000fe200030f16ff */
[----:B------:R-:W-:Y:S01]  /*6340*/  IMAD R21, R0, 0x2, R35 ;  /* 0x0000000200157824 */ /* 0x000fe200078e0223 */
[----:B------:R4:W-:Y:S01]  /*6350*/  @P2 STG.E desc[UR22][R28.64], R26 ;  /* 0x0000001a1c002986 */ /* 0x0009e2000c101916 */
[----:B-1----:R-:W-:Y:S02]  /*6360*/  LOP3.LUT R25, R3, 0x16, RZ, 0xfc, !PT ;  /* 0x0000001603197812 */ /* 0x002fe400078efcff */
[-C--:B------:R-:W-:Y:S01]  /*6370*/  LEA R22, P2, R35, R2.reuse, 0x2 ;  /* 0x0000000223167211 */ /* 0x080fe200078410ff */
[----:B------:R1:W-:Y:S01]  /*6380*/  @P4 STG.E desc[UR22][R30.64], R27 ;  /* 0x0000001b1e004986 */ /* 0x0003e2000c101916 */
[----:B------:R-:W-:-:S02]  /*6390*/  LEA R24, P6, R21, R2, 0x2 ;  /* 0x0000000215187211 */ /* 0x000fc400078c10ff */
[----:B------:R-:W-:Y:S02]  /*63a0*/  ISETP.LT.AND P4, PT, R25, UR19, !P0 ;  /* 0x0000001319007c0c */ /* 0x000fe4000c781270 */
[-C--:B------:R-:W-:Y:S02]  /*63b0*/  LEA.HI.X.SX32 R23, R35, R20.reuse, 0x2, P2 ;  /* 0x0000001423177211 */ /* 0x080fe400010f16ff */
[----:B------:R-:W-:Y:S01]  /*63c0*/  LEA.HI.X.SX32 R25, R21, R20, 0x2, P6 ;  /* 0x0000001415197211 */ /* 0x000fe200030f16ff */
[----:B------:R-:W-:Y:S01]  /*63d0*/  IMAD R21, R0, 0x2, R21 ;  /* 0x0000000200157824 */ /* 0x000fe200078e0215 */
[----:B------:R-:W-:Y:S01]  /*63e0*/  ISETP.LT.AND P3, PT, R34, UR19, !P0 ;  /* 0x0000001322007c0c */ /* 0x000fe2000c761270 */
[----:B---3--:R3:W-:Y:S01]  /*63f0*/  @P1 STG.E desc[UR22][R22.64], R16 ;  /* 0x0000001016001986 */ /* 0x0087e2000c101916 */
[----:B------:R-:W-:Y:S01]  /*6400*/  LOP3.LUT R32, R3, 0x18, RZ, 0xfc, !PT ;  /* 0x0000001803207812 */ /* 0x000fe200078efcff */
[----:B----4-:R-:W-:Y:S01]  /*6410*/  IMAD R29, R0, 0x2, R21 ;  /* 0x00000002001d7824 */ /* 0x010fe200078e0215 */
[----:B------:R-:W-:Y:S01]  /*6420*/  LEA R26, P1, R21, R2, 0x2 ;  /* 0x00000002151a7211 */ /* 0x000fe200078210ff */
[----:B------:R4:W-:Y:S01]  /*6430*/  @P5 STG.E desc[UR22][R24.64], R17 ;  /* 0x0000001118005986 */ /* 0x0009e2000c101916 */
[----:B-1----:R-:W-:-:S02]  /*6440*/  LOP3.LUT R31, R3, 0x1a, RZ, 0xfc, !PT ;  /* 0x0000001a031f7812 */ /* 0x002fc400078efcff */
[----:B------:R-:W-:Y:S02]  /*6450*/  LEA R28, P6, R29, R2, 0x2 ;  /* 0x000000021d1c7211 */ /* 0x000fe400078c10ff */
[-C--:B------:R-:W-:Y:S01]  /*6460*/  LEA.HI.X.SX32 R27, R21, R20.reuse, 0x2, P1 ;  /* 0x00000014151b7211 */ /* 0x080fe200008f16ff */
[----:B------:R-:W-:Y:S01]  /*6470*/  IMAD R21, R0, 0x2, R29 ;  /* 0x0000000200157824 */ /* 0x000fe200078e021d */
[----:B------:R-:W-:Y:S02]  /*6480*/  LEA.HI.X.SX32 R29, R29, R20, 0x2, P6 ;  /* 0x000000141d1d7211 */ /* 0x000fe400030f16ff */
[----:B------:R-:W-:Y:S01]  /*6490*/  ISETP.LT.AND P2, PT, R32, UR19, !P0 ;  /* 0x0000001320007c0c */ /* 0x000fe2000c741270 */
[----:B------:R1:W-:Y:S01]  /*64a0*/  @P3 STG.E desc[UR22][R26.64], R18 ;  /* 0x000000121a003986 */ /* 0x0003e2000c101916 */
[----:B---3--:R-:W-:Y:S01]  /*64b0*/  LEA R16, P3, R21, R2, 0x2 ;  /* 0x0000000215107211 */ /* 0x008fe200078610ff */
[----:B----4-:R-:W-:Y:S01]  /*64c0*/  IMAD R25, R0, 0x2, R21 ;  /* 0x0000000200197824 */ /* 0x010fe200078e0215 */
[----:B------:R-:W-:Y:S01]  /*64d0*/  LOP3.LUT R23, R3, 0x1e, RZ, 0xfc, !PT ;  /* 0x0000001e03177812 */ /* 0x000fe200078efcff */
[----:B------:R3:W-:Y:S01]  /*64e0*/  @P4 STG.E desc[UR22][R28.64], R19 ;  /* 0x000000131c004986 */ /* 0x0007e2000c101916 */
[----:B------:R-:W-:-:S02]  /*64f0*/  ISETP.LT.AND P5, PT, R31, UR19, !P0 ;  /* 0x000000131f007c0c */ /* 0x000fc4000c7a1270 */
[----:B------:R-:W-:Y:S02]  /*6500*/  LEA R22, P4, R25, R2, 0x2 ;  /* 0x0000000219167211 */ /* 0x000fe400078810ff */
[-C--:B------:R-:W-:Y:S02]  /*6510*/  LEA.HI.X.SX32 R17, R21, R20.reuse, 0x2, P3 ;  /* 0x0000001415117211 */ /* 0x080fe400018f16ff */
[----:B------:R-:W-:Y:S02]  /*6520*/  ISETP.LT.AND P3, PT, R23, UR19, !P0 ;  /* 0x0000001317007c0c */ /* 0x000fe4000c761270 */
[----:B------:R-:W-:Y:S01]  /*6530*/  LEA.HI.X.SX32 R23, R25, R20, 0x2, P4 ;  /* 0x0000001419177211 */ /* 0x000fe200020f16ff */
[C---:B------:R-:W-:Y:S01]  /*6540*/  IMAD R25, R0.reuse, 0x2, R25 ;  /* 0x0000000200197824 */ /* 0x040fe200078e0219 */
[C---:B------:R-:W-:Y:S01]  /*6550*/  LOP3.LUT R30, R3.reuse, 0x1c, RZ, 0xfc, !PT ;  /* 0x0000001c031e7812 */ /* 0x040fe200078efcff */
[----:B-----5:R-:W-:Y:S01]  /*6560*/  @P2 STG.E desc[UR22][R16.64], R40 ;  /* 0x0000002810002986 */ /* 0x020fe2000c101916 */
[C---:B------:R-:W-:Y:S01]  /*6570*/  LOP3.LUT R24, R3.reuse, 0x20, RZ, 0xfc, !PT ;  /* 0x0000002003187812 */ /* 0x040fe200078efcff */
[----:B------:R-:W-:Y:S01]  /*6580*/  IMAD R21, R0, 0x2, R25 ;  /* 0x0000000200157824 */ /* 0x000fe200078e0219 */
[----:B------:R-:W-:Y:S01]  /*6590*/  ISETP.LT.AND P1, PT, R30, UR19, !P0 ;  /* 0x000000131e007c0c */ /* 0x000fe2000c721270 */
[----:B------:R4:W-:Y:S01]  /*65a0*/  @P5 STG.E desc[UR22][R22.64], R41 ;  /* 0x0000002916005986 */ /* 0x0009e2000c101916 */
[----:B-1----:R-:W-:-:S02]  /*65b0*/  LOP3.LUT R27, R3, 0x22, RZ, 0xfc, !PT ;  /* 0x00000022031b7812 */ /* 0x002fc400078efcff */
[----:B------:R-:W-:Y:S02]  /*65c0*/  ISETP.LT.AND P4, PT, R24, UR19, !P0 ;  /* 0x0000001318007c0c */ /* 0x000fe4000c781270 */
[-C--:B------:R-:W-:Y:S02]  /*65d0*/  LEA R18, P2, R25, R2.reuse, 0x2 ;  /* 0x0000000219127211 */ /* 0x080fe400078410ff */
[----:B------:R-:W-:Y:S02]  /*65e0*/  LEA R24, P6, R21, R2, 0x2 ;  /* 0x0000000215187211 */ /* 0x000fe400078c10ff */
[----:B------:R-:W-:Y:S01]  /*65f0*/  ISETP.LT.AND P5, PT, R27, UR19, !P0 ;  /* 0x000000131b007c0c */ /* 0x000fe2000c7a1270 */
[C---:B------:R-:W-:Y:S01]  /*6600*/  IMAD R27, R0.reuse, 0x2, R21 ;  /* 0x00000002001b7824 */ /* 0x040fe200078e0215 */
[-C--:B---3--:R-:W-:Y:S02]  /*6610*/  LEA.HI.X.SX32 R19, R25, R20.reuse, 0x2, P2 ;  /* 0x0000001419137211 */ /* 0x088fe400010f16ff */
[----:B------:R-:W-:Y:S01]  /*6620*/  LEA.HI.X.SX32 R25, R21, R20, 0x2, P6 ;  /* 0x0000001415197211 */ /* 0x000fe200030f16ff */
[----:B------:R-:W-:Y:S01]  /*6630*/  IMAD R21, R0, 0x2, R27 ;  /* 0x0000000200157824 */ /* 0x000fe200078e021b */
[----:B----4-:R-:W-:Y:S01]  /*6640*/  LOP3.LUT R23, R3, 0x26, RZ, 0xfc, !PT ;  /* 0x0000002603177812 */ /* 0x010fe200078efcff */
[----:B------:R1:W-:Y:S01]  /*6650*/  @P1 STG.E desc[UR22][R18.64], R42 ;  /* 0x0000002a12001986 */ /* 0x0003e2000c101916 */
[----:B------:R-:W-:-:S02]  /*6660*/  LEA R16, P1, R27, R2, 0x2 ;  /* 0x000000021b107211 */ /* 0x000fc400078210ff */
[----:B------:R-:W-:Y:S01]  /*6670*/  LEA R22, P6, R21, R2, 0x2 ;  /* 0x0000000215167211 */ /* 0x000fe200078c10ff */
[----:B------:R3:W-:Y:S01]  /*6680*/  @P3 STG.E desc[UR22][R24.64], R43 ;  /* 0x0000002b18003986 */ /* 0x0007e2000c101916 */
[----:B------:R-:W-:Y:S02]  /*6690*/  ISETP.LT.AND P3, PT, R23, UR19, !P0 ;  /* 0x0000001317007c0c */ /* 0x000fe4000c761270 */
[-C--:B------:R-:W-:Y:S02]  /*66a0*/  LEA.HI.X.SX32 R17, R27, R20.reuse, 0x2, P1 ;  /* 0x000000141b117211 */ /* 0x080fe400008f16ff */
[----:B------:R-:W-:Y:S01]  /*66b0*/  LEA.HI.X.SX32 R23, R21, R20, 0x2, P6 ;  /* 0x0000001415177211 */ /* 0x000fe200030f16ff */
[----:B------:R-:W-:Y:S01]  /*66c0*/  IMAD R21, R0, 0x2, R21 ;  /* 0x0000000200157824 */ /* 0x000fe200078e0215 */
[C---:B------:R-:W-:Y:S01]  /*66d0*/  LOP3.LUT R26, R3.reuse, 0x24, RZ, 0xfc, !PT ;  /* 0x00000024031a7812 */ /* 0x040fe200078efcff */
[----:B------:R4:W-:Y:S01]  /*66e0*/  @P4 STG.E desc[UR22][R16.64], R12 ;  /* 0x0000000c10004986 */ /* 0x0009e2000c101916 */
[----:B------:R-:W-:-:S02]  /*66f0*/  LOP3.LUT R27, R3, 0x2a, RZ, 0xfc, !PT ;  /* 0x0000002a031b7812 */ /* 0x000fc400078efcff */
[C---:B-1----:R-:W-:Y:S01]  /*6700*/  LEA R18, P4, R21.reuse, R2, 0x2 ;  /* 0x0000000215127211 */ /* 0x042fe200078810ff */
[----:B---3--:R-:W-:Y:S01]  /*6710*/  IMAD R25, R0, 0x2, R21 ;  /* 0x0000000200197824 */ /* 0x008fe200078e0215 */
[----:B------:R-:W-:Y:S01]  /*6720*/  ISETP.LT.AND P2, PT, R26, UR19, !P0 ;  /* 0x000000131a007c0c */ /* 0x000fe2000c741270 */
[----:B------:R1:W-:Y:S01]  /*6730*/  @P5 STG.E desc[UR22][R22.64], R13 ;  /* 0x0000000d16005986 */ /* 0x0003e2000c101916 */
[----:B------:R-:W-:Y:S01]  /*6740*/  LEA.HI.X.SX32 R19, R21, R20, 0x2, P4 ;  /* 0x0000001415137211 */ /* 0x000fe200020f16ff */
[----:B------:R-:W-:Y:S01]  /*6750*/  IMAD R21, R0, 0x2, R25 ;  /* 0x0000000200157824 */ /* 0x000fe200078e0219 */
[----:B------:R-:W-:Y:S02]  /*6760*/  LEA R24, P6, R25, R2, 0x2 ;  /* 0x0000000219187211 */ /* 0x000fe400078c10ff */
[----:B------:R-:W-:Y:S02]  /*6770*/  LOP3.LUT R26, R3, 0x28, RZ, 0xfc, !PT ;  /* 0x00000028031a7812 */ /* 0x000fe400078efcff */
[----:B------:R-:W-:-:S02]  /*6780*/  LEA.HI.X.SX32 R25, R25, R20, 0x2, P6 ;  /* 0x0000001419197211 */ /* 0x000fc400030f16ff */
[----:B----4-:R-:W-:Y:S02]  /*6790*/  LOP3.LUT R17, R3, 0x2e, RZ, 0xfc, !PT ;  /* 0x0000002e03117812 */ /* 0x010fe400078efcff */
[----:B------:R-:W-:Y:S01]  /*67a0*/  ISETP.LT.AND P1, PT, R26, UR19, !P0 ;  /* 0x000000131a007c0c */ /* 0x000fe2000c721270 */
[----:B-1----:R-:W-:Y:S01]  /*67b0*/  IMAD R23, R0, 0x2, R21 ;  /* 0x0000000200177824 */ /* 0x002fe200078e0215 */
[----:B------:R1:W-:Y:S01]  /*67c0*/  @P2 STG.E desc[UR22][R18.64], R14 ;  /* 0x0000000e12002986 */ /* 0x0003e2000c101916 */
[----:B------:R-:W-:Y:S02]  /*67d0*/  ISETP.LT.AND P5, PT, R27, UR19, !P0 ;  /* 0x000000131b007c0c */ /* 0x000fe4000c7a1270 */
[-C--:B------:R-:W-:Y:S01]  /*67e0*/  LEA R12, P2, R21, R2.reuse, 0x2 ;  /* 0x00000002150c7211 */ /* 0x080fe200078410ff */
[----:B------:R3:W-:Y:S01]  /*67f0*/  @P3 STG.E desc[UR22][R24.64], R15 ;  /* 0x0000000f18003986 */ /* 0x0007e2000c101916 */
[----:B------:R-:W-:Y:S02]  /*6800*/  LEA R16, P6, R23, R2, 0x2 ;  /* 0x0000000217107211 */ /* 0x000fe400078c10ff */
[----:B------:R-:W-:-:S02]  /*6810*/  ISETP.LT.AND P3, PT, R17, UR19, !P0 ;  /* 0x0000001311007c0c */ /* 0x000fc4000c761270 */
[-C--:B------:R-:W-:Y:S01]  /*6820*/  LEA.HI.X.SX32 R17, R23, R20.reuse, 0x2, P6 ;  /* 0x0000001417117211 */ /* 0x080fe200030f16ff */
[C---:B------:R-:W-:Y:S01]  /*6830*/  IMAD R23, R0.reuse, 0x2, R23 ;  /* 0x0000000200177824 */ /* 0x040fe200078e0217 */
[----:B------:R-:W-:Y:S02]  /*6840*/  LOP3.LUT R26, R3, 0x2c, RZ, 0xfc, !PT ;  /* 0x0000002c031a7812 */ /* 0x000fe400078efcff */
[----:B------:R-:W-:Y:S01]  /*6850*/  LEA.HI.X.SX32 R13, R21, R20, 0x2, P2 ;  /* 0x00000014150d7211 */ /* 0x000fe200010f16ff */
[----:B------:R-:W-:Y:S01]  /*6860*/  IMAD R21, R0, 0x2, R23 ;  /* 0x0000000200157824 */ /* 0x000fe200078e0217 */
[----:B------:R-:W-:Y:S02]  /*6870*/  ISETP.LT.AND P4, PT, R26, UR19, !P0 ;  /* 0x000000131a007c0c */ /* 0x000fe4000c781270 */
[----:B-1----:R-:W-:Y:S01]  /*6880*/  LOP3.LUT R19, R3, 0x34, RZ, 0xfc, !PT ;  /* 0x0000003403137812 */ /* 0x002fe200078efcff */
[----:B------:R1:W-:Y:S01]  /*6890*/  @P1 STG.E desc[UR22][R12.64], R8 ;  /* 0x000000080c001986 */ /* 0x0003e2000c101916 */
[----:B------:R-:W-:-:S02]  /*68a0*/  LEA R18, P6, R21, R2, 0x2 ;  /* 0x0000000215127211 */ /* 0x000fc400078c10ff */
[----:B------:R-:W-:Y:S01]  /*68b0*/  LOP3.LUT R22, R3, 0x30, RZ, 0xfc, !PT ;  /* 0x0000003003167812 */ /* 0x000fe200078efcff */
[----:B------:R4:W-:Y:S01]  /*68c0*/  @P5 STG.E desc[UR22][R16.64], R9 ;  /* 0x0000000910005986 */ /* 0x0009e2000c101916 */
[----:B------:R-:W-:Y:S02]  /*68d0*/  LEA R14, P1, R23, R2, 0x2 ;  /* 0x00000002170e7211 */ /* 0x000fe400078210ff */
[----:B------:R-:W-:Y:S02]  /*68e0*/  ISETP.LT.AND P5, PT, R19, UR19, !P0 ;  /* 0x0000001313007c0c */ /* 0x000fe4000c7a1270 */
[-C--:B------:R-:W-:Y:S01]  /*68f0*/  LEA.HI.X.SX32 R19, R21, R20.reuse, 0x2, P6 ;  /* 0x0000001415137211 */ /* 0x080fe200030f16ff */
[----:B------:R-:W-:Y:S01]  /*6900*/  IMAD R21, R0, 0x2, R21 ;  /* 0x0000000200157824 */ /* 0x000fe200078e0215 */
[----:B------:R-:W-:Y:S02]  /*6910*/  ISETP.LT.AND P2, PT, R22, UR19, !P0 ;  /* 0x0000001316007c0c */ /* 0x000fe4000c741270 */
[----:B---3--:R-:W-:Y:S01]  /*6920*/  LEA.HI.X.SX32 R15, R23, R20, 0x2, P1 ;  /* 0x00000014170f7211 */ /* 0x008fe200008f16ff */
[----:B-1----:R-:W-:Y:S01]  /*6930*/  IMAD R13, R0, 0x2, R21 ;  /* 0x00000002000d7824 */ /* 0x002fe200078e0215 */
[----:B------:R-:W-:-:S02]  /*6940*/  LOP3.LUT R22, R3, 0x32, RZ, 0xfc, !PT ;  /* 0x0000003203167812 */ /* 0x000fc400078efcff */
[----:B----4-:R-:W-:Y:S01]  /*6950*/  LOP3.LUT R16, R3, 0x38, RZ, 0xfc, !PT ;  /* 0x0000003803107812 */ /* 0x010fe200078efcff */
[----:B------:R1:W-:Y:S01]  /*6960*/  @P4 STG.E desc[UR22][R14.64], R10 ;  /* 0x0000000a0e004986 */ /* 0x0003e2000c101916 */
[----:B------:R-:W-:Y:S02]  /*6970*/  ISETP.LT.AND P1, PT, R22, UR19, !P0 ;  /* 0x0000001316007c0c */ /* 0x000fe4000c721270 */
[-C--:B------:R-:W-:Y:S01]  /*6980*/  LEA R12, P6, R13, R2.reuse, 0x2 ;  /* 0x000000020d0c7211 */ /* 0x080fe200078c10ff */
[----:B------:R3:W-:Y:S01]  /*6990*/  @P3 STG.E desc[UR22][R18.64], R11 ;  /* 0x0000000b12003986 */ /* 0x0007e2000c101916 */
[----:B------:R-:W-:Y:S02]  /*69a0*/  LEA R8, P3, R21, R2, 0x2 ;  /* 0x0000000215087211 */ /* 0x000fe400078610ff */
[----:B------:R-:W-:Y:S02]  /*69b0*/  LOP3.LUT R22, R3, 0x36, RZ, 0xfc, !PT ;  /* 0x0000003603167812 */ /* 0x000fe400078efcff */
[----:B------:R-:W-:-:S02]  /*69c0*/  LEA.HI.X.SX32 R9, R21, R20, 0x2, P3 ;  /* 0x0000001415097211 */ /* 0x000fc400018f16ff */
[----:B------:R-:W-:Y:S01]  /*69d0*/  ISETP.LT.AND P3, PT, R16, UR19, !P0 ;  /* 0x0000001310007c0c */ /* 0x000fe2000c761270 */
[C---:B-1----:R-:W-:Y:S01]  /*69e0*/  IMAD R15, R0.reuse, 0x2, R13 ;  /* 0x00000002000f7824 */ /* 0x042fe200078e020d */
[----:B------:R-:W-:Y:S01]  /*69f0*/  LOP3.LUT R10, R3, 0x3a, RZ, 0xfc, !PT ;  /* 0x0000003a030a7812 */ /* 0x000fe200078efcff */
[----:B------:R1:W-:Y:S01]  /*6a00*/  @P2 STG.E desc[UR22][R8.64], R4 ;  /* 0x0000000408002986 */ /* 0x0003e2000c101916 */
[----:B------:R-:W-:Y:S01]  /*6a10*/  LEA.HI.X.SX32 R13, R13, R20, 0x2, P6 ;  /* 0x000000140d0d7211 */ /* 0x000fe200030f16ff */
[----:B------:R-:W-:Y:S01]  /*6a20*/  IMAD R17, R0, 0x2, R15 ;  /* 0x0000000200117824 */ /* 0x000fe200078e020f */
[----:B------:R-:W-:Y:S02]  /*6a30*/  ISETP.LT.AND P2, PT, R10, UR19, !P0 ;  /* 0x000000130a007c0c */ /* 0x000fe4000c741270 */
[----:B---3--:R-:W-:Y:S01]  /*6a40*/  LOP3.LUT R18, R3, 0x3c, RZ, 0xfc, !PT ;  /* 0x0000003c03127812 */ /* 0x008fe200078efcff */
[----:B------:R-:W-:Y:S01]  /*6a50*/  IMAD R19, R0, 0x2, R17 ;  /* 0x0000000200137824 */ /* 0x000fe200078e0211 */
[----:B------:R3:W-:Y:S01]  /*6a60*/  @P1 STG.E desc[UR22][R12.64], R5 ;  /* 0x000000050c001986 */ /* 0x0007e2000c101916 */
[----:B------:R-:W-:-:S02]  /*6a70*/  LEA R10, P6, R15, R2, 0x2 ;  /* 0x000000020f0a7211 */ /* 0x000fc400078c10ff */
[----:B------:R-:W-:Y:S01]  /*6a80*/  LOP3.LUT R16, R3, 0x3e, RZ, 0xfc, !PT ;  /* 0x0000003e03107812 */ /* 0x000fe200078efcff */
[C---:B------:R-:W-:Y:S01]  /*6a90*/  IMAD R3, R0.reuse, 0x2, R19 ;  /* 0x0000000200037824 */ /* 0x040fe200078e0213 */
[----:B------:R-:W-:Y:S02]  /*6aa0*/  LEA R14, P1, R17, R2, 0x2 ;  /* 0x00000002110e7211 */ /* 0x000fe400078210ff */
[-C--:B------:R-:W-:Y:S01]  /*6ab0*/  LEA.HI.X.SX32 R11, R15, R20.reuse, 0x2, P6 ;  /* 0x000000140f0b7211 */ /* 0x080fe200030f16ff */
[C---:B------:R-:W-:Y:S01]  /*6ac0*/  IMAD R21, R0.reuse, 0x2, R3 ;  /* 0x0000000200157824 */ /* 0x040fe200078e0203 */
[----:B------:R-:W-:Y:S02]  /*6ad0*/  LEA.HI.X.SX32 R15, R17, R20, 0x2, P1 ;  /* 0x00000014110f7211 */ /* 0x000fe400008f16ff */
[-C--:B-1----:R-:W-:Y:S01]  /*6ae0*/  LEA R8, P6, R19, R2.reuse, 0x2 ;  /* 0x0000000213087211 */ /* 0x082fe200078c10ff */
[----:B------:R-:W-:Y:S01]  /*6af0*/  IMAD R17, R0, 0x2, R21 ;  /* 0x0000000200117824 */ /* 0x000fe200078e0215 */
[----:B------:R-:W-:Y:S01]  /*6b00*/  LEA R4, P1, R3, R2, 0x2 ;  /* 0x0000000203047211 */ /* 0x000fe200078210ff */
[----:B------:R1:W-:Y:S01]  /*6b10*/  @P5 STG.E desc[UR22][R10.64], R6 ;  /* 0x000000060a005986 */ /* 0x0003e2000c101916 */
[----:B------:R-:W-:-:S02]  /*6b20*/  ISETP.LT.AND P4, PT, R22, UR19, !P0 ;  /* 0x0000001316007c0c */ /* 0x000fc4000c781270 */
[-C--:B------:R-:W-:Y:S02]  /*6b30*/  LEA.HI.X.SX32 R9, R19, R20.reuse, 0x2, P6 ;  /* 0x0000001413097211 */ /* 0x080fe400030f16ff */
[----:B---3--:R-:W-:Y:S02]  /*6b40*/  LEA.HI.X.SX32 R5, R3, R20, 0x2, P1 ;  /* 0x0000001403057211 */ /* 0x008fe400008f16ff */
[C---:B------:R-:W-:Y:S02]  /*6b50*/  LEA R12, P6, R21.reuse, R2, 0x2 ;  /* 0x00000002150c7211 */ /* 0x040fe400078c10ff */
[----:B------:R-:W-:Y:S02]  /*6b60*/  ISETP.LT.AND P1, PT, R18, UR19, !P0 ;  /* 0x0000001312007c0c */ /* 0x000fe4000c721270 */
[----:B------:R-:W-:Y:S02]  /*6b70*/  ISETP.LT.AND P0, PT, R16, UR19, !P0 ;  /* 0x0000001310007c0c */ /* 0x000fe4000c701270 */
[----:B------:R-:W-:Y:S01]  /*6b80*/  LEA.HI.X.SX32 R13, R21, R20, 0x2, P6 ;  /* 0x00000014150d7211 */ /* 0x000fe200030f16ff */
[----:B------:R1:W-:Y:S01]  /*6b90*/  @P4 STG.E desc[UR22][R14.64], R7 ;  /* 0x000000070e004986 */ /* 0x0003e2000c101916 */
[----:B------:R-:W-:-:S03]  /*6ba0*/  LEA R2, P6, R17, R2, 0x2 ;  /* 0x0000000211027211 */ /* 0x000fc600078c10ff */
[----:B--2---:R1:W-:Y:S01]  /*6bb0*/  @P3 STG.E desc[UR22][R8.64], R36 ;  /* 0x0000002408003986 */ /* 0x0043e2000c101916 */
[----:B------:R-:W-:-:S03]  /*6bc0*/  LEA.HI.X.SX32 R3, R17, R20, 0x2, P6 ;  /* 0x0000001411037211 */ /* 0x000fc600030f16ff */
[----:B------:R1:W-:Y:S04]  /*6bd0*/  @P2 STG.E desc[UR22][R4.64], R37 ;  /* 0x0000002504002986 */ /* 0x0003e8000c101916 */
[----:B------:R1:W-:Y:S04]  /*6be0*/  @P1 STG.E desc[UR22][R12.64], R38 ;  /* 0x000000260c001986 */ /* 0x0003e8000c101916 */
[----:B------:R1:W-:Y:S01]  /*6bf0*/  @P0 STG.E desc[UR22][R2.64], R39 ;  /* 0x0000002702000986 */ /* 0x0003e2000c101916 */
[----:B------:R-:W-:Y:S06]  /*6c00*/  BAR.SYNC.DEFER_BLOCKING 0x0 ;  /* 0x0000000000007b1d */ /* 0x000fec0000010000 */
[----:B------:R-:W-:Y:S05]  /*6c10*/  BRA.U UP0, `(.L_x_13) ;  /* 0x0000000100a07547 */ /* 0x000fea000b800000 */
[----:B------:R-:W2:Y:S01]  /*6c20*/  S2UR UR5, SR_CgaCtaId ;  /* 0x00000000000579c3 */ /* 0x000ea20000008800 */
[----:B------:R-:W-:Y:S01]  /*6c30*/  NOP ;  /* 0x0000000000007918 */ /* 0x000fe20000000000 */
[----:B------:R-:W-:Y:S01]  /*6c40*/  UMOV UR4, 0x50 ;  /* 0x0000005000047882 */ /* 0x000fe20000000000 */
[----:B------:R-:W-:Y:S02]  /*6c50*/  IMAD.U32 R0, RZ, RZ, UR27 ;  /* 0x0000001bff007e24 */ /* 0x000fe4000f8e00ff */
[----:B-1----:R-:W-:Y:S02]  /*6c60*/  IMAD.MOV.U32 R3, RZ, RZ, 0x3 ;  /* 0x00000003ff037424 */ /* 0x002fe400078e00ff */
[----:B------:R-:W-:Y:S01]  /*6c70*/  IMAD.MOV.U32 R7, RZ, RZ, 0x1 ;  /* 0x00000001ff077424 */ /* 0x000fe200078e00ff */
[----:B------:R-:W-:-:S04]  /*6c80*/  LOP3.LUT R0, R0, 0xffff, RZ, 0xc0, !PT ;  /* 0x0000ffff00007812 */ /* 0x000fc800078ec0ff */
[----:B------:R-:W-:-:S05]  /*6c90*/  SHF.R.U32.HI R0, RZ, 0x5, R0 ;  /* 0x00000005ff007819 */ /* 0x000fca0000011600 */
[----:B------:R-:W-:Y:S01]  /*6ca0*/  VIADD R2, R0, 0x10 ;  /* 0x0000001000027836 */ /* 0x000fe20000000000 */
[----:B------:R-:W-:Y:S01]  /*6cb0*/  SHF.L.U32 R0, R3, R0, RZ ;  /* 0x0000000003007219 */ /* 0x000fe200000006ff */
[----:B--2---:R-:W-:-:S03]  /*6cc0*/  ULEA UR6, UR5, UR4, 0x18 ;  /* 0x0000000405067291 */ /* 0x004fc6000f8ec0ff */
[----:B------:R-:W-:-:S04]  /*6cd0*/  SHF.L.U32 R3, R7, R2, RZ ;  /* 0x0000000207037219 */ /* 0x000fc800000006ff */
[----:B------:R-:W-:Y:S02]  /*6ce0*/  LOP3.LUT R0, R3, R0, RZ, 0xfc, !PT ;  /* 0x0000000003007212 */ /* 0x000fe400078efcff */
[----:B------:R-:W1:Y:S02]  /*6cf0*/  LDS R5, [UR6] ;  /* 0x00000006ff057984 */ /* 0x000e640008000800 */
[C---:B------:R-:W-:Y:S02]  /*6d00*/  LOP3.LUT R2, R0.reuse, 0xffff, RZ, 0xc0, !PT ;  /* 0x0000ffff00027812 */ /* 0x040fe400078ec0ff */
[----:B-1----:R-:W-:-:S04]  /*6d10*/  LOP3.LUT R3, R0, 0xffff, R5, 0x80, !PT ;  /* 0x0000ffff00037812 */ /* 0x002fc800078e8005 */
[----:B------:R-:W-:-:S13]  /*6d20*/  ISETP.NE.AND P0, PT, R3, R2, PT ;  /* 0x000000020300720c */ /* 0x000fda0003f05270 */
[----:B------:R-:W-:Y:S05]  /*6d30*/  @P0 BRA `(.L_x_14) ;  /* 0x0000000000500947 */ /* 0x000fea0003800000 */
[----:B------:R-:W-:Y:S02]  /*6d40*/  SHF.R.U32.HI R5, RZ, 0x10, R5 ;  /* 0x00000010ff057819 */ /* 0x000fe40000011605 */
[----:B------:R-:W-:-:S04]  /*6d50*/  SHF.R.U32.HI R2, RZ, 0x10, R0 ;  /* 0x00000010ff027819 */ /* 0x000fc80000011600 */
[----:B------:R-:W-:-:S04]  /*6d60*/  LOP3.LUT R5, R5, R2, RZ, 0xc0, !PT ;  /* 0x0000000205057212 */ /* 0x000fc800078ec0ff */
[----:B------:R-:W-:-:S13]  /*6d70*/  ISETP.NE.AND P0, PT, R5, R2, PT ;  /* 0x000000020500720c */ /* 0x000fda0003f05270 */
[----:B------:R-:W-:Y:S05]  /*6d80*/  @P0 BRA `(.L_x_15) ;  /* 0x0000000000300947 */ /* 0x000fea0003800000 */
[----:B------:R-:W-:Y:S01]  /*6d90*/  R2UR UR4, R0 ;  /* 0x00000000000472ca */ /* 0x000fe200000e0000 */
[----:B------:R-:W-:Y:S01]  /*6da0*/  VOTEU.ANY UR5, UPT, PT ;  /* 0x0000000000057886 */ /* 0x000fe200038e0100 */
[----:B------:R-:W1:Y:S01]  /*6db0*/  S2R R0, SR_LANEID ;  /* 0x0000000000007919 */ /* 0x000e620000000000 */
[----:B------:R-:W-:-:S10]  /*6dc0*/  UFLO.U32 UR5, UR5 ;  /* 0x00000005000572bd */ /* 0x000fd400080e0000 */
[----:B------:R-:W-:-:S06]  /*6dd0*/  ULOP3.LUT UR4, URZ, UR4, URZ, 0x33, !UPT ;  /* 0x00000004ff047292 */ /* 0x000fcc000f8e33ff */
[----:B------:R-:W-:-:S04]  /*6de0*/  IMAD.U32 R2, RZ, RZ, UR4 ;  /* 0x00000004ff027e24 */ /* 0x000fc8000f8e00ff */
[----:B------:R-:W2:Y:S02]  /*6df0*/  REDUX UR7, R2 ;  /* 0x00000000020773c4 */ /* 0x000ea40000000000 */
[----:B------:R3:W-:Y:S01]  /*6e00*/  UTCATOMSWS.AND URZ, UR4 ;  /* 0x0000000400ff79e3 */ /* 0x0007e20008000000 */
[----:B-1----:R-:W-:Y:S01]  /*6e10*/  ISETP.EQ.U32.AND P0, PT, R0, UR5, PT ;  /* 0x0000000500007c0c */ /* 0x002fe2000bf02070 */
[----:B--2---:R-:W-:-:S12]  /*6e20*/  IMAD.U32 R0, RZ, RZ, UR7 ;  /* 0x00000007ff007e24 */ /* 0x004fd8000f8e00ff */
[----:B------:R3:W-:Y:S01]  /*6e30*/  @P0 ATOMS.AND RZ, [UR6], R0 ;  /* 0x00000000ffff098c */ /* 0x0007e2000a800006 */
[----:B------:R-:W-:Y:S05]  /*6e40*/  BRA `(.L_x_13) ;  /* 0x0000000000147947 */ /* 0x000fea0003800000 */
.L_x_15:
[----:B------:R-:W-:-:S07]  /*6e50*/  MOV R2, 0x6e70 ;  /* 0x00006e7000027802 */ /* 0x000fce0000000f00 */
[----:B------:R-:W-:Y:S05]  /*6e60*/  CALL.REL.NOINC `($__internal_0_$__cuda_sm10x_tcgen05_guardrail_trap_col_being_dealloced_not_returned_by_alloc) ;  /* 0x00000000002c7944 */ /* 0x000fea0003c00000 */
[----:B------:R-:W-:Y:S05]  /*6e70*/  BRA `(.L_x_13) ;  /* 0x0000000000087947 */ /* 0x000fea0003800000 */
.L_x_14:
[----:B------:R-:W-:-:S07]  /*6e80*/  MOV R2, 0x6ea0 ;  /* 0x00006ea000027802 */ /* 0x000fce0000000f00 */
[----:B------:R-:W-:Y:S05]  /*6e90*/  CALL.REL.NOINC `($__internal_2_$__cuda_sm10x_tcgen05_guardrail_trap_unallocated_columns_being_dealloced) ;  /* 0x0000000000387944 */ /* 0x000fea0003c00000 */
.L_x_13:
[----:B------:R-:W-:Y:S01]  /*6ea0*/  NOP ;  /* 0x0000000000007918 */ /* 0x000fe20000000000 */
[----:B---3--:R-:W-:Y:S05]  /*6eb0*/  EXIT ;  /* 0x000000000000794d */ /* 0x008fea0003800000 */
.L_x_9:
[----:B------:R-:W1:Y:S02]  /*6ec0*/  SYNCS.PHASECHK.TRANS64.TRYWAIT P4, [UR18], R6 ;  /* 0x00000006ff0075a7 */ /* 0x000e640008081112 */
[----:B-1----:R-:W-:Y:S05]  /*6ed0*/  @!P4 BRA `(.L_x_9) ;  /* 0xfffffffc00f8c947 */ /* 0x002fea000383ffff */
[----:B------:R-:W-:Y:S05]  /*6ee0*/  BRA `(.L_x_16) ;  /* 0xffffffdc00d07947 */ /* 0x000fea000383ffff */
.L_x_12:
[----:B------:R-:W2:Y:S02]  /*6ef0*/  SYNCS.PHASECHK.TRANS64.TRYWAIT P0, [UR13], R4 ;  /* 0x00000004ff0075a7 */ /* 0x000ea4000800110d */
[----:B--2---:R-:W-:Y:S05]  /*6f00*/  @!P0 BRA `(.L_x_12) ;  /* 0xfffffffc00f88947 */ /* 0x004fea000383ffff */
[----:B------:R-:W-:Y:S05]  /*6f10*/  BRA `(.L_x_11) ;  /* 0xffffffe800fc7947 */ /* 0x000fea000383ffff */
        .weak           $__internal_0_$__cuda_sm10x_tcgen05_guardrail_trap_col_being_dealloced_not_returned_by_alloc
        .type           $__internal_0_$__cuda_sm10x_tcgen05_guardrail_trap_col_being_dealloced_not_returned_by_alloc,@function
        .size           $__internal_0_$__cuda_sm10x_tcgen05_guardrail_trap_col_being_dealloced_not_returned_by_alloc,($__internal_1_$__cuda_sm10x_tcgen05_guardrail_trap_phase_invalid_during_alloc - $__internal_0_$__cuda_sm10x_tcgen05_guardrail_trap_col_being_dealloced_not_returned_by_alloc)
$__internal_0_$__cuda_sm10x_tcgen05_guardrail_trap_col_being_dealloced_not_returned_by_alloc:
[----:B------:R-:W-:Y:S05]  /*6f20*/  BPT.TRAP 0x1 ;  /* 0x000000040000795c */ /* 0x000fea0000300000 */
[----:B------:R-:W-:-:S04]  /*6f30*/  IMAD.MOV.U32 R3, RZ, RZ, 0x0 ;  /* 0x00000000ff037424 */ /* 0x000fc800078e00ff */
[----:B------:R-:W-:Y:S05]  /*6f40*/  RET.REL.NODEC R2 `(matmul_kernel) ;  /* 0xffffff90022c7950 */ /* 0x000fea0003c3ffff */
        .weak           $__internal_1_$__cuda_sm10x_tcgen05_guardrail_trap_phase_invalid_during_alloc
        .type           $__internal_1_$__cuda_sm10x_tcgen05_guardrail_trap_phase_invalid_during_alloc,@function
        .size           $__internal_1_$__cuda_sm10x_tcgen05_guardrail_trap_phase_invalid_during_alloc,($__internal_2_$__cuda_sm10x_tcgen05_guardrail_trap_unallocated_columns_being_dealloced - $__internal_1_$__cuda_sm10x_tcgen05_guardrail_trap_phase_invalid_during_alloc)
$__internal_1_$__cuda_sm10x_tcgen05_guardrail_trap_phase_invalid_during_alloc:
[----:B------:R-:W-:Y:S05]  /*6f50*/  BPT.TRAP 0x1 ;  /* 0x000000040000795c */ /* 0x000fea0000300000 */
[----:B------:R-:W-:-:S04]  /*6f60*/  IMAD.MOV.U32 R3, RZ, RZ, 0x0 ;  /* 0x00000000ff037424 */ /* 0x000fc800078e00ff */
[----:B------:R-:W-:Y:S05]  /*6f70*/  RET.REL.NODEC R2 `(matmul_kernel) ;  /* 0xffffff9002207950 */ /* 0x000fea0003c3ffff */
        .weak           $__internal_2_$__cuda_sm10x_tcgen05_guardrail_trap_unallocated_columns_being_dealloced
        .type           $__internal_2_$__cuda_sm10x_tcgen05_guardrail_trap_unallocated_columns_being_dealloced,@function
        .size           $__internal_2_$__cuda_sm10x_tcgen05_guardrail_trap_unallocated_columns_being_dealloced,(.L_x_20 - $__internal_2_$__cuda_sm10x_tcgen05_guardrail_trap_unallocated_columns_being_dealloced)
$__internal_2_$__cuda_sm10x_tcgen05_guardrail_trap_unallocated_columns_being_dealloced:
[----:B------:R-:W-:Y:S05]  /*6f80*/  BPT.TRAP 0x1 ;  /* 0x000000040000795c */ /* 0x000fea0000300000 */
[----:B------:R-:W-:-:S04]  /*6f90*/  IMAD.MOV.U32 R3, RZ, RZ, 0x0 ;  /* 0x00000000ff037424 */ /* 0x000fc800078e00ff */
[----:B------:R-:W-:Y:S05]  /*6fa0*/  RET.REL.NODEC R2 `(matmul_kernel) ;  /* 0xffffff9002147950 */ /* 0x000fea0003c3ffff */
.L_x_17:
[----:B------:R-:W-:-:S00]  /*6fb0*/  BRA `(.L_x_17) ;  /* 0xfffffffc00fc7947 */ /* 0x000fc0000383ffff */
[----:B------:R-:W-:-:S00]  /*6fc0*/  NOP ;  /* 0x0000000000007918 */ /* 0x000fc00000000000 */
        /* <DEDUP_REMOVED lines=11> */
.L_x_20:


//--------------------- .nv.shared.matmul_kernel  --------------------------
	.section	.nv.shared.matmul_kernel,"aw",@nobits
	.sectionflags	@""
	.align	16
	.zero		1024


//--------------------- .nv.shared.reserved.0     --------------------------
	.section	.nv.shared.reserved.0,"aw",@nobits
	.align	8
	.weak		__nv_reservedSMEM_offset_0_alias
	.size		__nv_reservedSMEM_offset_0_alias, 0, 64
	.other		__nv_reservedSMEM_offset_0_alias,@"STO_CUDA_RESERVED_SHARED STV_DEFAULT"
__nv_reservedSMEM_offset_0_alias:
	.zero		0
.nv.shared.reserved.0:
	.zero		64
	.weak		__nv_reservedSMEM_allocation_phase
	.type		__nv_reservedSMEM_allocation_phase,@object
	.size		__nv_reservedSMEM_allocation_phase,(.L_0 - __nv_reservedSMEM_allocation_phase)
__nv_reservedSMEM_allocation_phase:
	.zero		1
.L_0:
	.zero		7
	.weak		__nv_reservedSMEM_devtool_atexit_pc
	.type		__nv_reservedSMEM_devtool_atexit_pc,@object
	.size		__nv_reservedSMEM_devtool_atexit_pc,(__nv_reservedSMEM_allocation_mask - __nv_reservedSMEM_devtool_atexit_pc)
__nv_reservedSMEM_devtool_atexit_pc:
	.zero		8
	.weak		__nv_reservedSMEM_allocation_mask
	.type		__nv_reservedSMEM_allocation_mask,@object
	.size		__nv_reservedSMEM_allocation_mask,(.L_2 - __nv_reservedSMEM_allocation_mask)
__nv_reservedSMEM_allocation_mask:
	.zero		4
.L_2:


//--------------------- .nv.constant0.matmul_kernel --------------------------
	.section	.nv.constant0.matmul_kernel,"a",@progbits
	.sectionflags	@""
	.align	4
.nv.constant0.matmul_kernel:
	.zero		976


//--------------------- SYMBOLS --------------------------

	.type		.nv.reservedSmem.offset0,@object
	.size		.nv.reservedSmem.offset0,0x4
	.type		.nv.reservedSmem.cap,@object
	.size		.nv.reservedSmem.cap,0x4
